//
// Generated by NVIDIA NVVM Compiler
//
// Compiler Build ID: CL-36424714
// Cuda compilation tools, release 13.0, V13.0.88
// Based on NVVM 20.0.0
//

.version 9.0
.target sm_100
.address_size 64

	// .globl	_Z16integrate_kernelddiPd
.func  (.param .align 16 .b8 func_retval0[16]) __internal_trig_reduction_slowpathd
(
	.param .b64 __internal_trig_reduction_slowpathd_param_0
)
;
.global .align 8 .b8 __cudart_i2opi_d[144] = {8, 93, 141, 31, 177, 95, 251, 107, 234, 146, 82, 138, 247, 57, 7, 61, 123, 241, 229, 235, 199, 186, 39, 117, 45, 234, 95, 158, 102, 63, 70, 79, 183, 9, 203, 39, 207, 126, 54, 109, 31, 109, 10, 90, 139, 17, 47, 239, 15, 152, 5, 222, 255, 151, 248, 31, 59, 40, 249, 189, 139, 95, 132, 156, 244, 57, 83, 131, 57, 214, 145, 57, 65, 126, 95, 180, 38, 112, 156, 233, 132, 68, 187, 46, 245, 53, 130, 232, 62, 167, 41, 177, 28, 235, 29, 254, 28, 146, 209, 9, 234, 46, 73, 6, 224, 210, 77, 66, 58, 110, 36, 183, 97, 197, 187, 222, 171, 99, 81, 254, 65, 144, 67, 60, 153, 149, 98, 219, 192, 221, 52, 245, 209, 87, 39, 252, 41, 21, 68, 78, 110, 131, 249, 162};
.global .align 16 .b8 __cudart_sin_cos_coeffs[128] = {70, 210, 176, 44, 241, 229, 90, 190, 146, 227, 172, 105, 227, 29, 199, 62, 161, 98, 219, 25, 160, 1, 42, 191, 24, 8, 17, 17, 17, 17, 129, 63, 84, 85, 85, 85, 85, 85, 197, 191, 0, 0, 0, 0, 0, 0, 0, 0, 0, 0, 0, 0, 0, 0, 0, 0, 100, 129, 253, 32, 131, 255, 168, 189, 40, 133, 239, 193, 167, 238, 33, 62, 217, 230, 6, 142, 79, 126, 146, 190, 233, 188, 221, 25, 160, 1, 250, 62, 71, 93, 193, 22, 108, 193, 86, 191, 81, 85, 85, 85, 85, 85, 165, 63, 0, 0, 0, 0, 0, 0, 224, 191, 0, 0, 0, 0, 0, 0, 240, 63};

.visible .entry _Z16integrate_kernelddiPd(
	.param .f64 _Z16integrate_kernelddiPd_param_0,
	.param .f64 _Z16integrate_kernelddiPd_param_1,
	.param .u32 _Z16integrate_kernelddiPd_param_2,
	.param .u64 .ptr .align 1 _Z16integrate_kernelddiPd_param_3
)
{
	.reg .pred 	%p<18>;
	.reg .b32 	%r<64>;
	.reg .b64 	%rd<17>;
	.reg .b64 	%fd<151>;

	ld.param.f64 	%fd27, [_Z16integrate_kernelddiPd_param_0];
	ld.param.f64 	%fd28, [_Z16integrate_kernelddiPd_param_1];
	ld.param.u32 	%r23, [_Z16integrate_kernelddiPd_param_2];
	ld.param.u64 	%rd1, [_Z16integrate_kernelddiPd_param_3];
	mov.u32 	%r24, %ctaid.x;
	mov.u32 	%r25, %ntid.x;
	mov.u32 	%r26, %tid.x;
	mad.lo.s32 	%r1, %r24, %r25, %r26;
	setp.ge.s32 	%p1, %r1, %r23;
	@%p1 bra 	$L__BB0_22;
	cvt.rn.f64.s32 	%fd29, %r1;
	add.f64 	%fd30, %fd29, 0d3FE0000000000000;
	fma.rn.f64 	%fd1, %fd28, %fd30, %fd27;
	abs.f64 	%fd2, %fd1;
	setp.neu.f64 	%p2, %fd2, 0d7FF0000000000000;
	@%p2 bra 	$L__BB0_3;
	mov.f64 	%fd36, 0d0000000000000000;
	mul.rn.f64 	%fd145, %fd1, %fd36;
	mov.b32 	%r57, 1;
	bra.uni 	$L__BB0_6;
$L__BB0_3:
	mul.f64 	%fd31, %fd1, 0d3FE45F306DC9C883;
	cvt.rni.s32.f64 	%r56, %fd31;
	cvt.rn.f64.s32 	%fd32, %r56;
	fma.rn.f64 	%fd33, %fd32, 0dBFF921FB54442D18, %fd1;
	fma.rn.f64 	%fd34, %fd32, 0dBC91A62633145C00, %fd33;
	fma.rn.f64 	%fd145, %fd32, 0dB97B839A252049C0, %fd34;
	setp.ltu.f64 	%p3, %fd2, 0d41E0000000000000;
	@%p3 bra 	$L__BB0_5;
	{ // callseq 0, 0
	.param .b64 param0;
	st.param.f64 	[param0], %fd1;
	.param .align 16 .b8 retval0[16];
	call.uni (retval0), 
	__internal_trig_reduction_slowpathd, 
	(
	param0
	);
	ld.param.f64 	%fd145, [retval0];
	ld.param.b32 	%r56, [retval0+8];
	} // callseq 0
$L__BB0_5:
	add.s32 	%r57, %r56, 1;
$L__BB0_6:
	setp.neu.f64 	%p4, %fd2, 0d7FF0000000000000;
	shl.b32 	%r29, %r57, 6;
	cvt.u64.u32 	%rd2, %r29;
	and.b64  	%rd3, %rd2, 64;
	mov.u64 	%rd4, __cudart_sin_cos_coeffs;
	add.s64 	%rd5, %rd4, %rd3;
	mul.rn.f64 	%fd37, %fd145, %fd145;
	and.b32  	%r30, %r57, 1;
	setp.eq.b32 	%p5, %r30, 1;
	selp.f64 	%fd38, 0dBDA8FF8320FD8164, 0d3DE5DB65F9785EBA, %p5;
	ld.global.nc.v2.f64 	{%fd39, %fd40}, [%rd5];
	fma.rn.f64 	%fd41, %fd38, %fd37, %fd39;
	fma.rn.f64 	%fd42, %fd41, %fd37, %fd40;
	ld.global.nc.v2.f64 	{%fd43, %fd44}, [%rd5+16];
	fma.rn.f64 	%fd45, %fd42, %fd37, %fd43;
	fma.rn.f64 	%fd46, %fd45, %fd37, %fd44;
	ld.global.nc.v2.f64 	{%fd47, %fd48}, [%rd5+32];
	fma.rn.f64 	%fd49, %fd46, %fd37, %fd47;
	fma.rn.f64 	%fd50, %fd49, %fd37, %fd48;
	fma.rn.f64 	%fd51, %fd50, %fd145, %fd145;
	fma.rn.f64 	%fd52, %fd50, %fd37, 0d3FF0000000000000;
	selp.f64 	%fd53, %fd52, %fd51, %p5;
	and.b32  	%r31, %r57, 2;
	setp.eq.s32 	%p6, %r31, 0;
	mov.f64 	%fd54, 0d0000000000000000;
	sub.f64 	%fd55, %fd54, %fd53;
	selp.f64 	%fd8, %fd53, %fd55, %p6;
	@%p4 bra 	$L__BB0_8;
	mov.f64 	%fd61, 0d0000000000000000;
	mul.rn.f64 	%fd146, %fd1, %fd61;
	mov.b32 	%r58, 0;
	bra.uni 	$L__BB0_10;
$L__BB0_8:
	mul.f64 	%fd56, %fd1, 0d3FE45F306DC9C883;
	cvt.rni.s32.f64 	%r58, %fd56;
	cvt.rn.f64.s32 	%fd57, %r58;
	fma.rn.f64 	%fd58, %fd57, 0dBFF921FB54442D18, %fd1;
	fma.rn.f64 	%fd59, %fd57, 0dBC91A62633145C00, %fd58;
	fma.rn.f64 	%fd146, %fd57, 0dB97B839A252049C0, %fd59;
	setp.ltu.f64 	%p7, %fd2, 0d41E0000000000000;
	@%p7 bra 	$L__BB0_10;
	{ // callseq 1, 0
	.param .b64 param0;
	st.param.f64 	[param0], %fd1;
	.param .align 16 .b8 retval0[16];
	call.uni (retval0), 
	__internal_trig_reduction_slowpathd, 
	(
	param0
	);
	ld.param.f64 	%fd146, [retval0];
	ld.param.b32 	%r58, [retval0+8];
	} // callseq 1
$L__BB0_10:
	shl.b32 	%r35, %r58, 6;
	cvt.u64.u32 	%rd6, %r35;
	and.b64  	%rd7, %rd6, 64;
	add.s64 	%rd9, %rd4, %rd7;
	mul.rn.f64 	%fd62, %fd146, %fd146;
	and.b32  	%r36, %r58, 1;
	setp.eq.b32 	%p8, %r36, 1;
	selp.f64 	%fd63, 0dBDA8FF8320FD8164, 0d3DE5DB65F9785EBA, %p8;
	ld.global.nc.v2.f64 	{%fd64, %fd65}, [%rd9];
	fma.rn.f64 	%fd66, %fd63, %fd62, %fd64;
	fma.rn.f64 	%fd67, %fd66, %fd62, %fd65;
	ld.global.nc.v2.f64 	{%fd68, %fd69}, [%rd9+16];
	fma.rn.f64 	%fd70, %fd67, %fd62, %fd68;
	fma.rn.f64 	%fd71, %fd70, %fd62, %fd69;
	ld.global.nc.v2.f64 	{%fd72, %fd73}, [%rd9+32];
	fma.rn.f64 	%fd74, %fd71, %fd62, %fd72;
	fma.rn.f64 	%fd75, %fd74, %fd62, %fd73;
	fma.rn.f64 	%fd76, %fd75, %fd146, %fd146;
	fma.rn.f64 	%fd77, %fd75, %fd62, 0d3FF0000000000000;
	selp.f64 	%fd78, %fd77, %fd76, %p8;
	and.b32  	%r37, %r58, 2;
	setp.eq.s32 	%p9, %r37, 0;
	mov.f64 	%fd79, 0d0000000000000000;
	sub.f64 	%fd80, %fd79, %fd78;
	selp.f64 	%fd81, %fd78, %fd80, %p9;
	add.f64 	%fd13, %fd81, 0d3FF0000000000000;
	{
	.reg .b32 %temp; 
	mov.b64 	{%temp, %r59}, %fd13;
	}
	{
	.reg .b32 %temp; 
	mov.b64 	{%r60, %temp}, %fd13;
	}
	setp.gt.s32 	%p10, %r59, 1048575;
	mov.b32 	%r61, -1023;
	mov.f64 	%fd147, %fd13;
	@%p10 bra 	$L__BB0_12;
	mul.f64 	%fd147, %fd13, 0d4350000000000000;
	{
	.reg .b32 %temp; 
	mov.b64 	{%temp, %r59}, %fd147;
	}
	{
	.reg .b32 %temp; 
	mov.b64 	{%r60, %temp}, %fd147;
	}
	mov.b32 	%r61, -1077;
$L__BB0_12:
	add.s32 	%r39, %r59, -1;
	setp.gt.u32 	%p11, %r39, 2146435070;
	@%p11 bra 	$L__BB0_16;
	shr.u32 	%r42, %r59, 20;
	add.s32 	%r62, %r61, %r42;
	and.b32  	%r43, %r59, 1048575;
	or.b32  	%r44, %r43, 1072693248;
	mov.b64 	%fd148, {%r60, %r44};
	setp.lt.u32 	%p13, %r44, 1073127583;
	@%p13 bra 	$L__BB0_15;
	{
	.reg .b32 %temp; 
	mov.b64 	{%r45, %temp}, %fd148;
	}
	{
	.reg .b32 %temp; 
	mov.b64 	{%temp, %r46}, %fd148;
	}
	add.s32 	%r47, %r46, -1048576;
	mov.b64 	%fd148, {%r45, %r47};
	add.s32 	%r62, %r62, 1;
$L__BB0_15:
	add.f64 	%fd83, %fd148, 0dBFF0000000000000;
	add.f64 	%fd84, %fd148, 0d3FF0000000000000;
	rcp.approx.ftz.f64 	%fd85, %fd84;
	neg.f64 	%fd86, %fd84;
	fma.rn.f64 	%fd87, %fd86, %fd85, 0d3FF0000000000000;
	fma.rn.f64 	%fd88, %fd87, %fd87, %fd87;
	fma.rn.f64 	%fd89, %fd88, %fd85, %fd85;
	mul.f64 	%fd90, %fd83, %fd89;
	fma.rn.f64 	%fd91, %fd83, %fd89, %fd90;
	mul.f64 	%fd92, %fd91, %fd91;
	fma.rn.f64 	%fd93, %fd92, 0d3EB1380B3AE80F1E, 0d3ED0EE258B7A8B04;
	fma.rn.f64 	%fd94, %fd93, %fd92, 0d3EF3B2669F02676F;
	fma.rn.f64 	%fd95, %fd94, %fd92, 0d3F1745CBA9AB0956;
	fma.rn.f64 	%fd96, %fd95, %fd92, 0d3F3C71C72D1B5154;
	fma.rn.f64 	%fd97, %fd96, %fd92, 0d3F624924923BE72D;
	fma.rn.f64 	%fd98, %fd97, %fd92, 0d3F8999999999A3C4;
	fma.rn.f64 	%fd99, %fd98, %fd92, 0d3FB5555555555554;
	sub.f64 	%fd100, %fd83, %fd91;
	add.f64 	%fd101, %fd100, %fd100;
	neg.f64 	%fd102, %fd91;
	fma.rn.f64 	%fd103, %fd102, %fd83, %fd101;
	mul.f64 	%fd104, %fd89, %fd103;
	mul.f64 	%fd105, %fd92, %fd99;
	fma.rn.f64 	%fd106, %fd105, %fd91, %fd104;
	xor.b32  	%r48, %r62, -2147483648;
	mov.b32 	%r49, 1127219200;
	mov.b64 	%fd107, {%r48, %r49};
	mov.b32 	%r50, -2147483648;
	mov.b64 	%fd108, {%r50, %r49};
	sub.f64 	%fd109, %fd107, %fd108;
	fma.rn.f64 	%fd110, %fd109, 0d3FE62E42FEFA39EF, %fd91;
	fma.rn.f64 	%fd111, %fd109, 0dBFE62E42FEFA39EF, %fd110;
	sub.f64 	%fd112, %fd111, %fd91;
	sub.f64 	%fd113, %fd106, %fd112;
	fma.rn.f64 	%fd114, %fd109, 0d3C7ABC9E3B39803F, %fd113;
	add.f64 	%fd149, %fd110, %fd114;
	bra.uni 	$L__BB0_17;
$L__BB0_16:
	fma.rn.f64 	%fd82, %fd147, 0d7FF0000000000000, 0d7FF0000000000000;
	{
	.reg .b32 %temp; 
	mov.b64 	{%temp, %r40}, %fd147;
	}
	and.b32  	%r41, %r40, 2147483647;
	setp.eq.s32 	%p12, %r41, 0;
	selp.f64 	%fd149, 0dFFF0000000000000, %fd82, %p12;
$L__BB0_17:
	abs.f64 	%fd22, %fd13;
	setp.neu.f64 	%p14, %fd22, 0d7FF0000000000000;
	@%p14 bra 	$L__BB0_19;
	mov.f64 	%fd120, 0d0000000000000000;
	mul.rn.f64 	%fd150, %fd13, %fd120;
	mov.b32 	%r63, 0;
	bra.uni 	$L__BB0_21;
$L__BB0_19:
	mul.f64 	%fd115, %fd13, 0d3FE45F306DC9C883;
	cvt.rni.s32.f64 	%r63, %fd115;
	cvt.rn.f64.s32 	%fd116, %r63;
	fma.rn.f64 	%fd117, %fd116, 0dBFF921FB54442D18, %fd13;
	fma.rn.f64 	%fd118, %fd116, 0dBC91A62633145C00, %fd117;
	fma.rn.f64 	%fd150, %fd116, 0dB97B839A252049C0, %fd118;
	setp.ltu.f64 	%p15, %fd22, 0d41E0000000000000;
	@%p15 bra 	$L__BB0_21;
	{ // callseq 2, 0
	.param .b64 param0;
	st.param.f64 	[param0], %fd13;
	.param .align 16 .b8 retval0[16];
	call.uni (retval0), 
	__internal_trig_reduction_slowpathd, 
	(
	param0
	);
	ld.param.f64 	%fd150, [retval0];
	ld.param.b32 	%r63, [retval0+8];
	} // callseq 2
$L__BB0_21:
	shl.b32 	%r53, %r63, 6;
	cvt.u64.u32 	%rd10, %r53;
	and.b64  	%rd11, %rd10, 64;
	add.s64 	%rd13, %rd4, %rd11;
	mul.rn.f64 	%fd121, %fd150, %fd150;
	and.b32  	%r54, %r63, 1;
	setp.eq.b32 	%p16, %r54, 1;
	selp.f64 	%fd122, 0dBDA8FF8320FD8164, 0d3DE5DB65F9785EBA, %p16;
	ld.global.nc.v2.f64 	{%fd123, %fd124}, [%rd13];
	fma.rn.f64 	%fd125, %fd122, %fd121, %fd123;
	fma.rn.f64 	%fd126, %fd125, %fd121, %fd124;
	ld.global.nc.v2.f64 	{%fd127, %fd128}, [%rd13+16];
	fma.rn.f64 	%fd129, %fd126, %fd121, %fd127;
	fma.rn.f64 	%fd130, %fd129, %fd121, %fd128;
	ld.global.nc.v2.f64 	{%fd131, %fd132}, [%rd13+32];
	fma.rn.f64 	%fd133, %fd130, %fd121, %fd131;
	fma.rn.f64 	%fd134, %fd133, %fd121, %fd132;
	fma.rn.f64 	%fd135, %fd134, %fd150, %fd150;
	fma.rn.f64 	%fd136, %fd134, %fd121, 0d3FF0000000000000;
	selp.f64 	%fd137, %fd136, %fd135, %p16;
	and.b32  	%r55, %r63, 2;
	setp.eq.s32 	%p17, %r55, 0;
	mov.f64 	%fd138, 0d0000000000000000;
	sub.f64 	%fd139, %fd138, %fd137;
	selp.f64 	%fd140, %fd137, %fd139, %p17;
	mul.f64 	%fd141, %fd149, %fd140;
	div.rn.f64 	%fd142, %fd8, %fd141;
	mul.f64 	%fd143, %fd28, %fd142;
	cvta.to.global.u64 	%rd14, %rd1;
	mul.wide.s32 	%rd15, %r1, 8;
	add.s64 	%rd16, %rd14, %rd15;
	st.global.f64 	[%rd16], %fd143;
$L__BB0_22:
	ret;

}
.func  (.param .align 16 .b8 func_retval0[16]) __internal_trig_reduction_slowpathd(
	.param .b64 __internal_trig_reduction_slowpathd_param_0
)
{
	.local .align 8 .b8 	__local_depot1[40];
	.reg .b64 	%SP;
	.reg .b64 	%SPL;
	.reg .pred 	%p<10>;
	.reg .b32 	%r<47>;
	.reg .b64 	%rd<74>;
	.reg .b64 	%fd<5>;

	mov.u64 	%SPL, __local_depot1;
	ld.param.f64 	%fd4, [__internal_trig_reduction_slowpathd_param_0];
	add.u64 	%rd1, %SPL, 0;
	{
	.reg .b32 %temp; 
	mov.b64 	{%temp, %r1}, %fd4;
	}
	shr.u32 	%r2, %r1, 20;
	and.b32  	%r3, %r2, 2047;
	setp.eq.s32 	%p1, %r3, 2047;
	mov.b32 	%r46, 0;
	@%p1 bra 	$L__BB1_9;
	add.s32 	%r20, %r3, -1024;
	mov.b64 	%rd20, %fd4;
	shl.b64 	%rd2, %rd20, 11;
	shr.u32 	%r4, %r20, 6;
	sub.s32 	%r45, 15, %r4;
	sub.s32 	%r21, 19, %r4;
	setp.lt.u32 	%p2, %r20, 128;
	selp.b32 	%r6, 18, %r21, %p2;
	setp.ge.s32 	%p3, %r45, %r6;
	mov.b64 	%rd70, 0;
	@%p3 bra 	$L__BB1_4;
	add.s32 	%r23, %r6, %r4;
	neg.s32 	%r43, %r23;
	or.b64  	%rd3, %rd2, -9223372036854775808;
	mov.b64 	%rd70, 0;
	mov.b32 	%r42, 0;
	mov.u64 	%rd25, __cudart_i2opi_d;
	mov.u32 	%r44, %r45;
$L__BB1_3:
	.pragma "nounroll";
	mul.wide.s32 	%rd22, %r42, 8;
	add.s64 	%rd23, %rd1, %rd22;
	mul.wide.s32 	%rd24, %r44, 8;
	add.s64 	%rd26, %rd25, %rd24;
	ld.global.nc.u64 	%rd27, [%rd26];
	{
	.reg .u32 %r0, %r1, %r2, %r3, %alo, %ahi, %blo, %bhi, %clo, %chi;
	mov.b64 	{%alo,%ahi}, %rd27;
	mov.b64 	{%blo,%bhi}, %rd3;
	mov.b64 	{%clo,%chi}, %rd70;
	mad.lo.cc.u32 	%r0, %alo, %blo, %clo;
	madc.hi.cc.u32 	%r1, %alo, %blo, %chi;
	madc.hi.u32 	%r2, %alo, %bhi, 0;
	mad.lo.cc.u32 	%r1, %alo, %bhi, %r1;
	madc.hi.cc.u32 	%r2, %ahi, %blo, %r2;
	madc.hi.u32 	%r3, %ahi, %bhi, 0;
	mad.lo.cc.u32 	%r1, %ahi, %blo, %r1;
	madc.lo.cc.u32 	%r2, %ahi, %bhi, %r2;
	addc.u32 	%r3, %r3, 0;
	mov.b64 	%rd28, {%r0,%r1};
	mov.b64 	%rd70, {%r2,%r3};
	}
	st.local.u64 	[%rd23], %rd28;
	add.s32 	%r44, %r44, 1;
	add.s32 	%r43, %r43, 1;
	add.s32 	%r42, %r42, 1;
	setp.ne.s32 	%p4, %r43, -15;
	mov.u32 	%r45, %r6;
	@%p4 bra 	$L__BB1_3;
$L__BB1_4:
	cvt.s64.s32 	%rd29, %r45;
	cvt.u64.u32 	%rd30, %r4;
	add.s64 	%rd31, %rd30, %rd29;
	shl.b64 	%rd32, %rd31, 3;
	add.s64 	%rd33, %rd1, %rd32;
	st.local.u64 	[%rd33+-120], %rd70;
	and.b32  	%r15, %r2, 63;
	ld.local.u64 	%rd72, [%rd1+16];
	ld.local.u64 	%rd71, [%rd1+24];
	setp.eq.s32 	%p5, %r15, 0;
	@%p5 bra 	$L__BB1_6;
	shl.b64 	%rd34, %rd71, %r15;
	shr.u64 	%rd35, %rd72, 1;
	xor.b32  	%r24, %r15, 63;
	shr.u64 	%rd36, %rd35, %r24;
	or.b64  	%rd71, %rd34, %rd36;
	ld.local.u64 	%rd37, [%rd1+8];
	shl.b64 	%rd38, %rd72, %r15;
	shr.u64 	%rd39, %rd37, 1;
	shr.u64 	%rd40, %rd39, %r24;
	or.b64  	%rd72, %rd38, %rd40;
$L__BB1_6:
	and.b32  	%r25, %r1, -2147483648;
	shr.u64 	%rd41, %rd71, 62;
	cvt.u32.u64 	%r26, %rd41;
	mov.b64 	{%r27, %r28}, %rd71;
	mov.b64 	{%r29, %r30}, %rd72;
	shf.l.wrap.b32 	%r31, %r30, %r27, 2;
	shf.l.wrap.b32 	%r32, %r27, %r28, 2;
	mov.b64 	%rd42, {%r31, %r32};
	shl.b64 	%rd43, %rd72, 2;
	shr.u64 	%rd44, %rd42, 63;
	cvt.u32.u64 	%r33, %rd44;
	add.s32 	%r34, %r33, %r26;
	setp.eq.s32 	%p6, %r25, 0;
	neg.s32 	%r35, %r34;
	selp.b32 	%r46, %r34, %r35, %p6;
	setp.gt.s64 	%p7, %rd42, -1;
	mov.b64 	%rd45, 0;
	{
	.reg .u32 %r0, %r1, %r2, %r3, %a0, %a1, %a2, %a3, %b0, %b1, %b2, %b3;
	mov.b64 	{%a0,%a1}, %rd45;
	mov.b64 	{%a2,%a3}, %rd45;
	mov.b64 	{%b0,%b1}, %rd43;
	mov.b64 	{%b2,%b3}, %rd42;
	sub.cc.u32 	%r0, %a0, %b0;
	subc.cc.u32 	%r1, %a1, %b1;
	subc.cc.u32 	%r2, %a2, %b2;
	subc.u32 	%r3, %a3, %b3;
	mov.b64 	%rd46, {%r0,%r1};
	mov.b64 	%rd47, {%r2,%r3};
	}
	xor.b32  	%r36, %r25, -2147483648;
	selp.b64 	%rd73, %rd42, %rd47, %p7;
	selp.b64 	%rd14, %rd43, %rd46, %p7;
	selp.b32 	%r17, %r25, %r36, %p7;
	clz.b64 	%r37, %rd73;
	cvt.u64.u32 	%rd15, %r37;
	setp.eq.s32 	%p8, %r37, 0;
	@%p8 bra 	$L__BB1_8;
	cvt.u32.u64 	%r38, %rd15;
	and.b32  	%r39, %r38, 63;
	shl.b64 	%rd48, %rd73, %r39;
	shr.u64 	%rd49, %rd14, 1;
	not.b32 	%r40, %r38;
	and.b32  	%r41, %r40, 63;
	shr.u64 	%rd50, %rd49, %r41;
	or.b64  	%rd73, %rd48, %rd50;
$L__BB1_8:
	mov.b64 	%rd51, -3958705157555305931;
	{
	.reg .u32 %r0, %r1, %r2, %r3, %alo, %ahi, %blo, %bhi;
	mov.b64 	{%alo,%ahi}, %rd73;
	mov.b64 	{%blo,%bhi}, %rd51;
	mul.lo.u32 	%r0, %alo, %blo;
	mul.hi.u32 	%r1, %alo, %blo;
	mad.lo.cc.u32 	%r1, %alo, %bhi, %r1;
	madc.hi.u32 	%r2, %alo, %bhi, 0;
	mad.lo.cc.u32 	%r1, %ahi, %blo, %r1;
	madc.hi.cc.u32 	%r2, %ahi, %blo, %r2;
	madc.hi.u32 	%r3, %ahi, %bhi, 0;
	mad.lo.cc.u32 	%r2, %ahi, %bhi, %r2;
	addc.u32 	%r3, %r3, 0;
	mov.b64 	%rd52, {%r0,%r1};
	mov.b64 	%rd53, {%r2,%r3};
	}
	setp.gt.s64 	%p9, %rd53, 0;
	{
	.reg .u32 %r0, %r1, %r2, %r3, %a0, %a1, %a2, %a3, %b0, %b1, %b2, %b3;
	mov.b64 	{%a0,%a1}, %rd52;
	mov.b64 	{%a2,%a3}, %rd53;
	mov.b64 	{%b0,%b1}, %rd52;
	mov.b64 	{%b2,%b3}, %rd53;
	add.cc.u32 	%r0, %a0, %b0;
	addc.cc.u32 	%r1, %a1, %b1;
	addc.cc.u32 	%r2, %a2, %b2;
	addc.u32 	%r3, %a3, %b3;
	mov.b64 	%rd54, {%r0,%r1};
	mov.b64 	%rd55, {%r2,%r3};
	}
	selp.b64 	%rd56, %rd55, %rd53, %p9;
	selp.s64 	%rd57, -1, 0, %p9;
	sub.s64 	%rd58, %rd57, %rd15;
	cvt.u64.u32 	%rd59, %r17;
	shl.b64 	%rd60, %rd59, 32;
	add.s64 	%rd61, %rd56, 1;
	shr.u64 	%rd62, %rd61, 10;
	add.s64 	%rd63, %rd62, 1;
	shr.u64 	%rd64, %rd63, 1;
	shl.b64 	%rd65, %rd58, 52;
	add.s64 	%rd66, %rd65, %rd64;
	add.s64 	%rd67, %rd66, 4602678819172646912;
	or.b64  	%rd68, %rd67, %rd60;
	mov.b64 	%fd4, %rd68;
$L__BB1_9:
	st.param.f64 	[func_retval0], %fd4;
	st.param.b32 	[func_retval0+8], %r46;
	ret;

}


// ===== COMPILED SASS (sm_100) =====

	.target	sm_100

	.elftype	@"ET_EXEC"


//--------------------- .note.nv.tkinfo           --------------------------
	.section	.note.nv.tkinfo,"",@"SHT_NOTE"
	.sectionflags	@"SHF_NOTE_NV_TKINFO"
	.tkinfo
        /*0018*/ 	.word	0x00000002
        /*0030*/ 	.string	""
        /*0030*/ 	.string	"ptxas"
        /*0030*/ 	.string	"Cuda compilation tools, release 13.0, V13.0.88"
        /*0030*/ 	.string	"Build cuda_13.0.r13.0/compiler.36424714_0"
        /*0030*/ 	.string	"-arch sm_100 -m 64 "



//--------------------- .note.nv.cuinfo           --------------------------
	.section	.note.nv.cuinfo,"",@"SHT_NOTE"
	.sectionflags	@"SHF_NOTE_NV_CUINFO"
        /*0018*/ 	.short	0x0002
        /*001a*/ 	.short	0x0064
        /*001c*/ 	.short	0x0082
	.zero		2


//--------------------- .nv.info                  --------------------------
	.section	.nv.info,"",@"SHT_CUDA_INFO"
	.align	4


	//----- nvinfo : EIATTR_REGCOUNT
	.align		4
        /*0000*/ 	.byte	0x04, 0x2f
        /*0002*/ 	.short	(.L_3 - .L_2)
	.align		4
.L_2:
        /*0004*/ 	.word	index@(_Z16integrate_kernelddiPd)
        /*0008*/ 	.word	0x0000001e


	//----- nvinfo : EIATTR_FRAME_SIZE
	.align		4
.L_3:
        /*000c*/ 	.byte	0x04, 0x11
        /*000e*/ 	.short	(.L_5 - .L_4)
	.align		4
.L_4:
        /*0010*/ 	.word	index@($_Z16integrate_kernelddiPd$__internal_trig_reduction_slowpathd)
        /*0014*/ 	.word	0x00000028


	//----- nvinfo : EIATTR_FRAME_SIZE
	.align		4
.L_5:
        /*0018*/ 	.byte	0x04, 0x11
        /*001a*/ 	.short	(.L_7 - .L_6)
	.align		4
.L_6:
        /*001c*/ 	.word	index@($__internal_0_$__cuda_sm20_div_rn_f64_full)
        /*0020*/ 	.word	0x00000028


	//----- nvinfo : EIATTR_FRAME_SIZE
	.align		4
.L_7:
        /*0024*/ 	.byte	0x04, 0x11
        /*0026*/ 	.short	(.L_9 - .L_8)
	.align		4
.L_8:
        /*0028*/ 	.word	index@(_Z16integrate_kernelddiPd)
        /*002c*/ 	.word	0x00000028


	//----- nvinfo : EIATTR_MIN_STACK_SIZE
	.align		4
.L_9:
        /*0030*/ 	.byte	0x04, 0x12
        /*0032*/ 	.short	(.L_11 - .L_10)
	.align		4
.L_10:
        /*0034*/ 	.word	index@(_Z16integrate_kernelddiPd)
        /*0038*/ 	.word	0x00000028
.L_11:


//--------------------- .nv.compat                --------------------------
	.section	.nv.compat,"",@"SHT_CUDA_COMPAT_INFO"
	.align	4
        /*0000*/ 	.byte	0x02, 0x09, 0x00, 0x00, 0x02, 0x02, 0x01, 0x00, 0x02, 0x05, 0x05, 0x00, 0x03, 0x07, 0x01, 0x01
        /*0010*/ 	.byte	0x02, 0x03, 0x00, 0x00, 0x02, 0x06, 0x01, 0x00, 0x04, 0x0b, 0x08, 0x00, 0x01, 0x00, 0x00, 0x00
        /*0020*/ 	.byte	0x00, 0x00, 0x00, 0x00


//--------------------- .nv.info._Z16integrate_kernelddiPd --------------------------
	.section	.nv.info._Z16integrate_kernelddiPd,"",@"SHT_CUDA_INFO"
	.sectionflags	@""
	.align	4


	//----- nvinfo : EIATTR_CUDA_API_VERSION
	.align		4
        /*0000*/ 	.byte	0x04, 0x37
        /*0002*/ 	.short	(.L_13 - .L_12)
.L_12:
        /*0004*/ 	.word	0x00000082


	//----- nvinfo : EIATTR_KPARAM_INFO
	.align		4
.L_13:
        /*0008*/ 	.byte	0x04, 0x17
        /*000a*/ 	.short	(.L_15 - .L_14)
.L_14:
        /*000c*/ 	.word	0x00000000
        /*0010*/ 	.short	0x0003
        /*0012*/ 	.short	0x0018
        /*0014*/ 	.byte	0x00, 0xf5, 0x21, 0x00


	//----- nvinfo : EIATTR_KPARAM_INFO
	.align		4
.L_15:
        /*0018*/ 	.byte	0x04, 0x17
        /*001a*/ 	.short	(.L_17 - .L_16)
.L_16:
        /*001c*/ 	.word	0x00000000
        /*0020*/ 	.short	0x0002
        /*0022*/ 	.short	0x0010
        /*0024*/ 	.byte	0x00, 0xf0, 0x11, 0x00


	//----- nvinfo : EIATTR_KPARAM_INFO
	.align		4
.L_17:
        /*0028*/ 	.byte	0x04, 0x17
        /*002a*/ 	.short	(.L_19 - .L_18)
.L_18:
        /*002c*/ 	.word	0x00000000
        /*0030*/ 	.short	0x0001
        /*0032*/ 	.short	0x0008
        /*0034*/ 	.byte	0x00, 0xf0, 0x21, 0x00


	//----- nvinfo : EIATTR_KPARAM_INFO
	.align		4
.L_19:
        /*0038*/ 	.byte	0x04, 0x17
        /*003a*/ 	.short	(.L_21 - .L_20)
.L_20:
        /*003c*/ 	.word	0x00000000
        /*0040*/ 	.short	0x0000
        /*0042*/ 	.short	0x0000
        /*0044*/ 	.byte	0x00, 0xf0, 0x21, 0x00


	//----- nvinfo : EIATTR_SPARSE_MMA_MASK
	.align		4
.L_21:
        /*0048*/ 	.byte	0x03, 0x50
        /*004a*/ 	.short	0x0000


	//----- nvinfo : EIATTR_MAXREG_COUNT
	.align		4
        /*004c*/ 	.byte	0x03, 0x1b
        /*004e*/ 	.short	0x00ff


	//----- nvinfo : EIATTR_MERCURY_ISA_VERSION
	.align		4
        /*0050*/ 	.byte	0x03, 0x5f
        /*0052*/ 	.short	0x0101


	//----- nvinfo : EIATTR_VRC_CTA_INIT_COUNT
	.align		4
        /*0054*/ 	.byte	0x02, 0x4a
	.zero		1
	.zero		1


	//----- nvinfo : EIATTR_EXIT_INSTR_OFFSETS
	.align		4
        /*0058*/ 	.byte	0x04, 0x1c
        /*005a*/ 	.short	(.L_23 - .L_22)


	//   ....[0]....
.L_22:
        /*005c*/ 	.word	0x00000080


	//   ....[1]....
        /*0060*/ 	.word	0x000012b0


	//----- nvinfo : EIATTR_CRS_STACK_SIZE
	.align		4
.L_23:
        /*0064*/ 	.byte	0x04, 0x1e
        /*0066*/ 	.short	(.L_25 - .L_24)
.L_24:
        /*0068*/ 	.word	0x00000000


	//----- nvinfo : EIATTR_CBANK_PARAM_SIZE
	.align		4
.L_25:
        /*006c*/ 	.byte	0x03, 0x19
        /*006e*/ 	.short	0x0020


	//----- nvinfo : EIATTR_PARAM_CBANK
	.align		4
        /*0070*/ 	.byte	0x04, 0x0a
        /*0072*/ 	.short	(.L_27 - .L_26)
	.align		4
.L_26:
        /*0074*/ 	.word	index@(.nv.constant0._Z16integrate_kernelddiPd)
        /*0078*/ 	.short	0x0380
        /*007a*/ 	.short	0x0020


	//----- nvinfo : EIATTR_SW_WAR
	.align		4
.L_27:
        /*007c*/ 	.byte	0x04, 0x36
        /*007e*/ 	.short	(.L_29 - .L_28)
.L_28:
        /*0080*/ 	.word	0x00000008
.L_29:


//--------------------- .nv.callgraph             --------------------------
	.section	.nv.callgraph,"",@"SHT_CUDA_CALLGRAPH"
	.align	4
	.sectionentsize	8
	.align		4
        /*0000*/ 	.word	0x00000000
	.align		4
        /*0004*/ 	.word	0xffffffff
	.align		4
        /*0008*/ 	.word	0x00000000
	.align		4
        /*000c*/ 	.word	0xfffffffe
	.align		4
        /*0010*/ 	.word	0x00000000
	.align		4
        /*0014*/ 	.word	0xfffffffd
	.align		4
        /*0018*/ 	.word	0x00000000
	.align		4
        /*001c*/ 	.word	0xfffffffc


//--------------------- .nv.constant4             --------------------------
	.section	.nv.constant4,"a",@progbits
	.align	8
	.align		8
.nv.constant4:
        /*0000*/ 	.dword	__cudart_i2opi_d
	.align		8
        /*0008*/ 	.dword	__cudart_sin_cos_coeffs


//--------------------- .text._Z16integrate_kernelddiPd --------------------------
	.section	.text._Z16integrate_kernelddiPd,"ax",@progbits
	.align	128
        .global         _Z16integrate_kernelddiPd
        .type           _Z16integrate_kernelddiPd,@function
        .size           _Z16integrate_kernelddiPd,(.L_x_27 - _Z16integrate_kernelddiPd)
        .other          _Z16integrate_kernelddiPd,@"STO_CUDA_ENTRY STV_DEFAULT"
_Z16integrate_kernelddiPd:
.text._Z16integrate_kernelddiPd:
[----:B------:R-:W0:Y:S01]  /*0000*/  LDC R1, c[0x0][0x37c] ;  /* 0x0000df00ff017b82 */ /* 0x000e220000000800 */
[----:B------:R-:W1:Y:S07]  /*0010*/  S2R R3, SR_TID.X ;  /* 0x0000000000037919 */ /* 0x000e6e0000002100 */
[----:B------:R-:W1:Y:S01]  /*0020*/  S2UR UR4, SR_CTAID.X ;  /* 0x00000000000479c3 */ /* 0x000e620000002500 */
[----:B------:R-:W2:Y:S01]  /*0030*/  LDCU UR5, c[0x0][0x390] ;  /* 0x00007200ff0577ac */ /* 0x000ea20008000800 */
[----:B0-----:R-:W-:-:S06]  /*0040*/  VIADD R1, R1, 0xffffffd8 ;  /* 0xffffffd801017836 */ /* 0x001fcc0000000000 */
[----:B------:R-:W1:Y:S02]  /*0050*/  LDC R14, c[0x0][0x360] ;  /* 0x0000d800ff0e7b82 */ /* 0x000e640000000800 */
[----:B-1----:R-:W-:-:S05]  /*0060*/  IMAD R14, R14, UR4, R3 ;  /* 0x000000040e0e7c24 */ /* 0x002fca000f8e0203 */
[----:B--2---:R-:W-:-:S13]  /*0070*/  ISETP.GE.AND P0, PT, R14, UR5, PT ;  /* 0x000000050e007c0c */ /* 0x004fda000bf06270 */
[----:B------:R-:W-:Y:S05]  /*0080*/  @P0 EXIT ;  /* 0x000000000000094d */ /* 0x000fea0003800000 */
[----:B------:R-:W0:Y:S01]  /*0090*/  LDC.64 R4, c[0x0][0x380] ;  /* 0x0000e000ff047b82 */ /* 0x000e220000000a00 */
[----:B------:R-:W1:Y:S01]  /*00a0*/  I2F.F64 R2, R14 ;  /* 0x0000000e00027312 */ /* 0x000e620000201c00 */
[----:B------:R-:W2:Y:S01]  /*00b0*/  LDCU.64 UR4, c[0x0][0x358] ;  /* 0x00006b00ff0477ac */ /* 0x000ea20008000a00 */
[----:B------:R-:W-:Y:S05]  /*00c0*/  BSSY.RECONVERGENT B0, `(.L_x_0) ;  /* 0x0000021000007945 */ /* 0x000fea0003800200 */
[----:B------:R-:W0:Y:S01]  /*00d0*/  LDC.64 R6, c[0x0][0x388] ;  /* 0x0000e200ff067b82 */ /* 0x000e220000000a00 */
[----:B-1----:R-:W-:-:S08]  /*00e0*/  DADD R2, R2, 0.5 ;  /* 0x3fe0000002027429 */ /* 0x002fd00000000000 */
[----:B0-----:R-:W-:-:S08]  /*00f0*/  DFMA R6, R2, R6, R4 ;  /* 0x000000060206722b */ /* 0x001fd00000000004 */
[----:B------:R-:W-:-:S14]  /*0100*/  DSETP.NEU.AND P0, PT, |R6|, +INF , PT ;  /* 0x7ff000000600742a */ /* 0x000fdc0003f0d200 */
[----:B------:R-:W-:Y:S01]  /*0110*/  @!P0 DMUL R2, RZ, R6 ;  /* 0x00000006ff028228 */ /* 0x000fe20000000000 */
[----:B------:R-:W-:Y:S01]  /*0120*/  @!P0 IMAD.MOV.U32 R0, RZ, RZ, 0x1 ;  /* 0x00000001ff008424 */ /* 0x000fe200078e00ff */
[----:B--2---:R-:W-:Y:S09]  /*0130*/  @!P0 BRA `(.L_x_1) ;  /* 0x0000000000648947 */ /* 0x004ff20003800000 */
[----:B------:R-:W-:Y:S01]  /*0140*/  UMOV UR6, 0x6dc9c883 ;  /* 0x6dc9c88300067882 */ /* 0x000fe20000000000 */
[----:B------:R-:W-:Y:S01]  /*0150*/  UMOV UR7, 0x3fe45f30 ;  /* 0x3fe45f3000077882 */ /* 0x000fe20000000000 */
[C---:B------:R-:W-:Y:S01]  /*0160*/  DSETP.GE.AND P0, PT, |R6|.reuse, 2.14748364800000000000e+09, PT ;  /* 0x41e000000600742a */ /* 0x040fe20003f06200 */
[----:B------:R-:W-:Y:S01]  /*0170*/  BSSY.RECONVERGENT B1, `(.L_x_2) ;  /* 0x0000014000017945 */ /* 0x000fe20003800200 */
[----:B------:R-:W-:Y:S01]  /*0180*/  DMUL R4, R6, UR6 ;  /* 0x0000000606047c28 */ /* 0x000fe20008000000 */
[----:B------:R-:W-:Y:S01]  /*0190*/  UMOV UR6, 0x54442d18 ;  /* 0x54442d1800067882 */ /* 0x000fe20000000000 */
[----:B------:R-:W-:-:S04]  /*01a0*/  UMOV UR7, 0x3ff921fb ;  /* 0x3ff921fb00077882 */ /* 0x000fc80000000000 */
[----:B------:R-:W0:Y:S08]  /*01b0*/  F2I.F64 R0, R4 ;  /* 0x0000000400007311 */ /* 0x000e300000301100 */
[----:B0-----:R-:W0:Y:S02]  /*01c0*/  I2F.F64 R2, R0 ;  /* 0x0000000000027312 */ /* 0x001e240000201c00 */
[----:B0-----:R-:W-:Y:S01]  /*01d0*/  DFMA R8, R2, -UR6, R6 ;  /* 0x8000000602087c2b */ /* 0x001fe20008000006 */
[----:B------:R-:W-:Y:S01]  /*01e0*/  UMOV UR6, 0x33145c00 ;  /* 0x33145c0000067882 */ /* 0x000fe20000000000 */
[----:B------:R-:W-:-:S06]  /*01f0*/  UMOV UR7, 0x3c91a626 ;  /* 0x3c91a62600077882 */ /* 0x000fcc0000000000 */
[----:B------:R-:W-:Y:S01]  /*0200*/  DFMA R8, R2, -UR6, R8 ;  /* 0x8000000602087c2b */ /* 0x000fe20008000008 */
[----:B------:R-:W-:Y:S01]  /*0210*/  UMOV UR6, 0x252049c0 ;  /* 0x252049c000067882 */ /* 0x000fe20000000000 */
[----:B------:R-:W-:-:S06]  /*0220*/  UMOV UR7, 0x397b839a ;  /* 0x397b839a00077882 */ /* 0x000fcc0000000000 */
[----:B------:R-:W-:Y:S01]  /*0230*/  DFMA R2, R2, -UR6, R8 ;  /* 0x8000000602027c2b */ /* 0x000fe20008000008 */
[----:B------:R-:W-:Y:S10]  /*0240*/  @!P0 BRA `(.L_x_3) ;  /* 0x0000000000188947 */ /* 0x000ff40003800000 */
[----:B------:R-:W-:Y:S01]  /*0250*/  IMAD.MOV.U32 R8, RZ, RZ, R6 ;  /* 0x000000ffff087224 */ /* 0x000fe200078e0006 */
[----:B------:R-:W-:Y:S01]  /*0260*/  MOV R16, 0x290 ;  /* 0x0000029000107802 */ /* 0x000fe20000000f00 */
[----:B------:R-:W-:-:S07]  /*0270*/  IMAD.MOV.U32 R19, RZ, RZ, R7 ;  /* 0x000000ffff137224 */ /* 0x000fce00078e0007 */
[----:B------:R-:W-:Y:S05]  /*0280*/  CALL.REL.NOINC `($_Z16integrate_kernelddiPd$__internal_trig_reduction_slowpathd) ;  /* 0x0000001400847944 */ /* 0x000fea0003c00000 */
[----:B------:R-:W-:Y:S02]  /*0290*/  IMAD.MOV.U32 R2, RZ, RZ, R8 ;  /* 0x000000ffff027224 */ /* 0x000fe400078e0008 */
[----:B------:R-:W-:-:S07]  /*02a0*/  IMAD.MOV.U32 R3, RZ, RZ, R9 ;  /* 0x000000ffff037224 */ /* 0x000fce00078e0009 */
.L_x_3:
[----:B------:R-:W-:Y:S05]  /*02b0*/  BSYNC.RECONVERGENT B1 ;  /* 0x0000000000017941 */ /* 0x000fea0003800200 */
.L_x_2:
[----:B------:R-:W-:-:S07]  /*02c0*/  VIADD R0, R0, 0x1 ;  /* 0x0000000100007836 */ /* 0x000fce0000000000 */
.L_x_1:
[----:B------:R-:W-:Y:S05]  /*02d0*/  BSYNC.RECONVERGENT B0 ;  /* 0x0000000000007941 */ /* 0x000fea0003800200 */
.L_x_0:
[----:B------:R-:W0:Y:S01]  /*02e0*/  LDCU.64 UR6, c[0x4][0x8] ;  /* 0x01000100ff0677ac */ /* 0x000e220008000a00 */
[----:B------:R-:W-:-:S05]  /*02f0*/  IMAD.SHL.U32 R4, R0, 0x40, RZ ;  /* 0x0000004000047824 */ /* 0x000fca00078e00ff */
[----:B------:R-:W-:-:S04]  /*0300*/  LOP3.LUT R4, R4, 0x40, RZ, 0xc0, !PT ;  /* 0x0000004004047812 */ /* 0x000fc800078ec0ff */
[----:B0-----:R-:W-:-:S05]  /*0310*/  IADD3 R12, P0, PT, R4, UR6, RZ ;  /* 0x00000006040c7c10 */ /* 0x001fca000ff1e0ff */
[----:B------:R-:W-:-:S05]  /*0320*/  IMAD.X R13, RZ, RZ, UR7, P0 ;  /* 0x00000007ff0d7e24 */ /* 0x000fca00080e06ff */
[----:B------:R-:W2:Y:S04]  /*0330*/  LDG.E.128.CONSTANT R8, desc[UR4][R12.64] ;  /* 0x000000040c087981 */ /* 0x000ea8000c1e9d00 */
[----:B------:R-:W3:Y:S04]  /*0340*/  LDG.E.128.CONSTANT R16, desc[UR4][R12.64+0x10] ;  /* 0x000010040c107981 */ /* 0x000ee8000c1e9d00 */
[----:B------:R0:W4:Y:S01]  /*0350*/  LDG.E.128.CONSTANT R20, desc[UR4][R12.64+0x20] ;  /* 0x000020040c147981 */ /* 0x000122000c1e9d00 */
[----:B------:R-:W-:Y:S01]  /*0360*/  LOP3.LUT R4, R0, 0x1, RZ, 0xc0, !PT ;  /* 0x0000000100047812 */ /* 0x000fe200078ec0ff */
[----:B------:R-:W-:Y:S01]  /*0370*/  IMAD.MOV.U32 R24, RZ, RZ, 0x20fd8164 ;  /* 0x20fd8164ff187424 */ /* 0x000fe200078e00ff */
[----:B------:R-:W-:Y:S01]  /*0380*/  DSETP.NEU.AND P1, PT, |R6|, +INF , PT ;  /* 0x7ff000000600742a */ /* 0x000fe20003f2d200 */
[----:B------:R-:W-:Y:S01]  /*0390*/  IMAD.MOV.U32 R15, RZ, RZ, 0x3da8ff83 ;  /* 0x3da8ff83ff0f7424 */ /* 0x000fe200078e00ff */
[----:B------:R-:W-:Y:S01]  /*03a0*/  ISETP.NE.U32.AND P0, PT, R4, 0x1, PT ;  /* 0x000000010400780c */ /* 0x000fe20003f05070 */
[----:B------:R-:W-:Y:S01]  /*03b0*/  DMUL R4, R2, R2 ;  /* 0x0000000202047228 */ /* 0x000fe20000000000 */
[----:B------:R-:W-:Y:S02]  /*03c0*/  BSSY.RECONVERGENT B0, `(.L_x_4) ;  /* 0x000002a000007945 */ /* 0x000fe40003800200 */
[----:B------:R-:W-:-:S02]  /*03d0*/  FSEL R24, R24, -8.06006814911005101289e+34, !P0 ;  /* 0xf9785eba18187808 */ /* 0x000fc40004000000 */
[----:B------:R-:W-:-:S06]  /*03e0*/  FSEL R25, -R15, 0.11223486810922622681, !P0 ;  /* 0x3de5db650f197808 */ /* 0x000fcc0004000100 */
[----:B0-----:R-:W-:Y:S02]  /*03f0*/  @!P1 DMUL R12, RZ, R6 ;  /* 0x00000006ff0c9228 */ /* 0x001fe40000000000 */
[----:B--2---:R-:W-:-:S08]  /*0400*/  DFMA R8, R4, R24, R8 ;  /* 0x000000180408722b */ /* 0x004fd00000000008 */
[----:B------:R-:W-:-:S08]  /*0410*/  DFMA R8, R4, R8, R10 ;  /* 0x000000080408722b */ /* 0x000fd0000000000a */
[----:B---3--:R-:W-:-:S08]  /*0420*/  DFMA R8, R4, R8, R16 ;  /* 0x000000080408722b */ /* 0x008fd00000000010 */
[----:B------:R-:W-:-:S08]  /*0430*/  DFMA R8, R4, R8, R18 ;  /* 0x000000080408722b */ /* 0x000fd00000000012 */
[----:B----4-:R-:W-:-:S08]  /*0440*/  DFMA R8, R4, R8, R20 ;  /* 0x000000080408722b */ /* 0x010fd00000000014 */
[----:B------:R-:W-:-:S08]  /*0450*/  DFMA R8, R4, R8, R22 ;  /* 0x000000080408722b */ /* 0x000fd00000000016 */
[----:B------:R-:W-:Y:S02]  /*0460*/  DFMA R2, R8, R2, R2 ;  /* 0x000000020802722b */ /* 0x000fe40000000002 */
[----:B------:R-:W-:-:S10]  /*0470*/  DFMA R4, R4, R8, 1 ;  /* 0x3ff000000404742b */ /* 0x000fd40000000008 */
[----:B------:R-:W-:Y:S02]  /*0480*/  FSEL R4, R4, R2, !P0 ;  /* 0x0000000204047208 */ /* 0x000fe40004000000 */
[----:B------:R-:W-:Y:S02]  /*0490*/  FSEL R5, R5, R3, !P0 ;  /* 0x0000000305057208 */ /* 0x000fe40004000000 */
[----:B------:R-:W-:Y:S01]  /*04a0*/  LOP3.LUT P0, RZ, R0, 0x2, RZ, 0xc0, !PT ;  /* 0x0000000200ff7812 */ /* 0x000fe2000780c0ff */
[----:B------:R-:W-:-:S03]  /*04b0*/  @!P1 IMAD.MOV.U32 R0, RZ, RZ, RZ ;  /* 0x000000ffff009224 */ /* 0x000fc600078e00ff */
[----:B------:R-:W-:-:S10]  /*04c0*/  DADD R2, RZ, -R4 ;  /* 0x00000000ff027229 */ /* 0x000fd40000000804 */
[----:B------:R-:W-:Y:S02]  /*04d0*/  FSEL R2, R4, R2, !P0 ;  /* 0x0000000204027208 */ /* 0x000fe40004000000 */
[----:B------:R-:W-:Y:S01]  /*04e0*/  FSEL R3, R5, R3, !P0 ;  /* 0x0000000305037208 */ /* 0x000fe20004000000 */
[----:B------:R-:W-:Y:S06]  /*04f0*/  @!P1 BRA `(.L_x_5) ;  /* 0x0000000000589947 */ /* 0x000fec0003800000 */
[----:B------:R-:W-:Y:S01]  /*0500*/  UMOV UR6, 0x6dc9c883 ;  /* 0x6dc9c88300067882 */ /* 0x000fe20000000000 */
[----:B------:R-:W-:Y:S01]  /*0510*/  UMOV UR7, 0x3fe45f30 ;  /* 0x3fe45f3000077882 */ /* 0x000fe20000000000 */
[C---:B------:R-:W-:Y:S02]  /*0520*/  DSETP.GE.AND P0, PT, |R6|.reuse, 2.14748364800000000000e+09, PT ;  /* 0x41e000000600742a */ /* 0x040fe40003f06200 */
        /* <DEDUP_REMOVED lines=19> */
.L_x_5:
[----:B------:R-:W-:Y:S05]  /*0660*/  BSYNC.RECONVERGENT B0 ;  /* 0x0000000000007941 */ /* 0x000fea0003800200 */
.L_x_4:
[----:B------:R-:W0:Y:S01]  /*0670*/  LDCU.64 UR6, c[0x4][0x8] ;  /* 0x01000100ff0677ac */ /* 0x000e220008000a00 */
[----:B------:R-:W-:-:S05]  /*0680*/  IMAD.SHL.U32 R4, R0, 0x40, RZ ;  /* 0x0000004000047824 */ /* 0x000fca00078e00ff */
[----:B------:R-:W-:-:S04]  /*0690*/  LOP3.LUT R4, R4, 0x40, RZ, 0xc0, !PT ;  /* 0x0000004004047812 */ /* 0x000fc800078ec0ff */
[----:B0-----:R-:W-:-:S05]  /*06a0*/  IADD3 R22, P0, PT, R4, UR6, RZ ;  /* 0x0000000604167c10 */ /* 0x001fca000ff1e0ff */
[----:B------:R-:W-:-:S05]  /*06b0*/  IMAD.X R23, RZ, RZ, UR7, P0 ;  /* 0x00000007ff177e24 */ /* 0x000fca00080e06ff */
[----:B------:R-:W2:Y:S04]  /*06c0*/  LDG.E.128.CONSTANT R4, desc[UR4][R22.64] ;  /* 0x0000000416047981 */ /* 0x000ea8000c1e9d00 */
[----:B------:R-:W3:Y:S04]  /*06d0*/  LDG.E.128.CONSTANT R8, desc[UR4][R22.64+0x10] ;  /* 0x0000100416087981 */ /* 0x000ee8000c1e9d00 */
[----:B------:R-:W4:Y:S01]  /*06e0*/  LDG.E.128.CONSTANT R16, desc[UR4][R22.64+0x20] ;  /* 0x0000200416107981 */ /* 0x000f22000c1e9d00 */
[----:B------:R-:W-:Y:S01]  /*06f0*/  LOP3.LUT R15, R0, 0x1, RZ, 0xc0, !PT ;  /* 0x00000001000f7812 */ /* 0x000fe200078ec0ff */
[----:B------:R-:W-:Y:S01]  /*0700*/  IMAD.MOV.U32 R24, RZ, RZ, 0x20fd8164 ;  /* 0x20fd8164ff187424 */ /* 0x000fe200078e00ff */
[----:B------:R-:W-:Y:S01]  /*0710*/  DMUL R20, R12, R12 ;  /* 0x0000000c0c147228 */ /* 0x000fe20000000000 */
[----:B------:R-:W-:Y:S01]  /*0720*/  BSSY.RECONVERGENT B0, `(.L_x_6) ;  /* 0x0000068000007945 */ /* 0x000fe20003800200 */
[----:B------:R-:W-:Y:S01]  /*0730*/  ISETP.NE.U32.AND P0, PT, R15, 0x1, PT ;  /* 0x000000010f00780c */ /* 0x000fe20003f05070 */
[----:B------:R-:W-:-:S03]  /*0740*/  IMAD.MOV.U32 R15, RZ, RZ, 0x3da8ff83 ;  /* 0x3da8ff83ff0f7424 */ /* 0x000fc600078e00ff */
[----:B------:R-:W-:Y:S02]  /*0750*/  FSEL R24, R24, -8.06006814911005101289e+34, !P0 ;  /* 0xf9785eba18187808 */ /* 0x000fe40004000000 */
[----:B------:R-:W-:-:S06]  /*0760*/  FSEL R25, -R15, 0.11223486810922622681, !P0 ;  /* 0x3de5db650f197808 */ /* 0x000fcc0004000100 */
        /* <DEDUP_REMOVED lines=10> */
[----:B------:R-:W-:-:S04]  /*0810*/  LOP3.LUT P0, RZ, R0, 0x2, RZ, 0xc0, !PT ;  /* 0x0000000200ff7812 */ /* 0x000fc8000780c0ff */
[----:B------:R-:W-:-:S10]  /*0820*/  DADD R4, RZ, -R6 ;  /* 0x00000000ff047229 */ /* 0x000fd40000000806 */
[----:B------:R-:W-:Y:S02]  /*0830*/  FSEL R18, R6, R4, !P0 ;  /* 0x0000000406127208 */ /* 0x000fe40004000000 */
[----:B------:R-:W-:-:S06]  /*0840*/  FSEL R19, R7, R5, !P0 ;  /* 0x0000000507137208 */ /* 0x000fcc0004000000 */
[----:B------:R-:W-:-:S10]  /*0850*/  DADD R18, R18, 1 ;  /* 0x3ff0000012127429 */ /* 0x000fd40000000000 */
[----:B------:R-:W-:Y:S01]  /*0860*/  ISETP.GT.AND P0, PT, R19, 0xfffff, PT ;  /* 0x000fffff1300780c */ /* 0x000fe20003f04270 */
[--C-:B------:R-:W-:Y:S02]  /*0870*/  IMAD.MOV.U32 R6, RZ, RZ, R18.reuse ;  /* 0x000000ffff067224 */ /* 0x100fe400078e0012 */
[--C-:B------:R-:W-:Y:S02]  /*0880*/  IMAD.MOV.U32 R7, RZ, RZ, R19.reuse ;  /* 0x000000ffff077224 */ /* 0x100fe400078e0013 */
[----:B------:R-:W-:Y:S02]  /*0890*/  IMAD.MOV.U32 R5, RZ, RZ, R19 ;  /* 0x000000ffff057224 */ /* 0x000fe400078e0013 */
[----:B------:R-:W-:-:S06]  /*08a0*/  IMAD.MOV.U32 R4, RZ, RZ, R18 ;  /* 0x000000ffff047224 */ /* 0x000fcc00078e0012 */
[----:B------:R-:W-:-:S10]  /*08b0*/  @!P0 DMUL R6, R18, 1.80143985094819840000e+16 ;  /* 0x4350000012068828 */ /* 0x000fd40000000000 */
[----:B------:R-:W-:Y:S02]  /*08c0*/  @!P0 IMAD.MOV.U32 R5, RZ, RZ, R7 ;  /* 0x000000ffff058224 */ /* 0x000fe400078e0007 */
[----:B------:R-:W-:Y:S02]  /*08d0*/  @!P0 IMAD.MOV.U32 R4, RZ, RZ, R6 ;  /* 0x000000ffff048224 */ /* 0x000fe400078e0006 */
[----:B------:R-:W-:-:S05]  /*08e0*/  VIADD R0, R5, 0xffffffff ;  /* 0xffffffff05007836 */ /* 0x000fca0000000000 */
[----:B------:R-:W-:Y:S01]  /*08f0*/  ISETP.GT.U32.AND P1, PT, R0, 0x7feffffe, PT ;  /* 0x7feffffe0000780c */ /* 0x000fe20003f24070 */
[----:B------:R-:W-:Y:S02]  /*0900*/  IMAD.MOV.U32 R0, RZ, RZ, -0x3ff ;  /* 0xfffffc01ff007424 */ /* 0x000fe400078e00ff */
[----:B------:R-:W-:-:S10]  /*0910*/  @!P0 IMAD.MOV.U32 R0, RZ, RZ, -0x435 ;  /* 0xfffffbcbff008424 */ /* 0x000fd400078e00ff */
[----:B------:R-:W-:Y:S05]  /*0920*/  @P1 BRA `(.L_x_7) ;  /* 0x0000000400041947 */ /* 0x000fea0003800000 */
[----:B------:R-:W-:Y:S01]  /*0930*/  LOP3.LUT R6, R5, 0xfffff, RZ, 0xc0, !PT ;  /* 0x000fffff05067812 */ /* 0x000fe200078ec0ff */
[----:B------:R-:W-:Y:S01]  /*0940*/  IMAD.MOV.U32 R8, RZ, RZ, RZ ;  /* 0x000000ffff087224 */ /* 0x000fe200078e00ff */
[----:B------:R-:W-:Y:S01]  /*0950*/  UMOV UR6, 0x3ae80f1e ;  /* 0x3ae80f1e00067882 */ /* 0x000fe20000000000 */
[----:B------:R-:W-:Y:S01]  /*0960*/  IMAD.MOV.U32 R20, RZ, RZ, -0x748574fc ;  /* 0x8b7a8b04ff147424 */ /* 0x000fe200078e00ff */
[----:B------:R-:W-:Y:S01]  /*0970*/  LOP3.LUT R7, R6, 0x3ff00000, RZ, 0xfc, !PT ;  /* 0x3ff0000006077812 */ /* 0x000fe200078efcff */
[----:B------:R-:W-:Y:S01]  /*0980*/  IMAD.MOV.U32 R6, RZ, RZ, R4 ;  /* 0x000000ffff067224 */ /* 0x000fe200078e0004 */
[----:B------:R-:W-:Y:S01]  /*0990*/  UMOV UR7, 0x3eb1380b ;  /* 0x3eb1380b00077882 */ /* 0x000fe20000000000 */
[----:B------:R-:W-:Y:S01]  /*09a0*/  IMAD.MOV.U32 R21, RZ, RZ, 0x3ed0ee25 ;  /* 0x3ed0ee25ff157424 */ /* 0x000fe200078e00ff */
[----:B------:R-:W-:Y:S01]  /*09b0*/  ISETP.GE.U32.AND P0, PT, R7, 0x3ff6a09f, PT ;  /* 0x3ff6a09f0700780c */ /* 0x000fe20003f06070 */
[----:B------:R-:W-:Y:S01]  /*09c0*/  IMAD.MOV.U32 R23, RZ, RZ, 0x43300000 ;  /* 0x43300000ff177424 */ /* 0x000fe200078e00ff */
[----:B------:R-:W-:Y:S01]  /*09d0*/  LEA.HI R0, R5, R0, RZ, 0xc ;  /* 0x0000000005007211 */ /* 0x000fe200078f60ff */
[----:B------:R-:W-:Y:S01]  /*09e0*/  UMOV UR8, 0x80000000 ;  /* 0x8000000000087882 */ /* 0x000fe20000000000 */
[----:B------:R-:W-:-:S09]  /*09f0*/  UMOV UR9, 0x43300000 ;  /* 0x4330000000097882 */ /* 0x000fd20000000000 */
[----:B------:R-:W-:Y:S02]  /*0a00*/  @P0 VIADD R9, R7, 0xfff00000 ;  /* 0xfff0000007090836 */ /* 0x000fe40000000000 */
[----:B------:R-:W-:Y:S02]  /*0a10*/  @P0 VIADD R0, R0, 0x1 ;  /* 0x0000000100000836 */ /* 0x000fe40000000000 */
[----:B------:R-:W-:-:S03]  /*0a20*/  @P0 IMAD.MOV.U32 R7, RZ, RZ, R9 ;  /* 0x000000ffff070224 */ /* 0x000fc600078e0009 */
[----:B------:R-:W-:-:S03]  /*0a30*/  LOP3.LUT R22, R0, 0x80000000, RZ, 0x3c, !PT ;  /* 0x8000000000167812 */ /* 0x000fc600078e3cff */
[C---:B------:R-:W-:Y:S02]  /*0a40*/  DADD R16, R6.reuse, 1 ;  /* 0x3ff0000006107429 */ /* 0x040fe40000000000 */
[----:B------:R-:W-:-:S04]  /*0a50*/  DADD R6, R6, -1 ;  /* 0xbff0000006067429 */ /* 0x000fc80000000000 */
[----:B------:R-:W0:Y:S02]  /*0a60*/  MUFU.RCP64H R9, R17 ;  /* 0x0000001100097308 */ /* 0x000e240000001800 */
[----:B0-----:R-:W-:-:S08]  /*0a70*/  DFMA R10, -R16, R8, 1 ;  /* 0x3ff00000100a742b */ /* 0x001fd00000000108 */
[----:B------:R-:W-:-:S08]  /*0a80*/  DFMA R10, R10, R10, R10 ;  /* 0x0000000a0a0a722b */ /* 0x000fd0000000000a */
[----:B------:R-:W-:-:S08]  /*0a90*/  DFMA R8, R8, R10, R8 ;  /* 0x0000000a0808722b */ /* 0x000fd00000000008 */
[----:B------:R-:W-:-:S08]  /*0aa0*/  DMUL R10, R6, R8 ;  /* 0x00000008060a7228 */ /* 0x000fd00000000000 */
[----:B------:R-:W-:-:S08]  /*0ab0*/  DFMA R10, R6, R8, R10 ;  /* 0x00000008060a722b */ /* 0x000fd0000000000a */
[----:B------:R-:W-:Y:S02]  /*0ac0*/  DMUL R12, R10, R10 ;  /* 0x0000000a0a0c7228 */ /* 0x000fe40000000000 */
[----:B------:R-:W-:-:S06]  /*0ad0*/  DADD R4, R6, -R10 ;  /* 0x0000000006047229 */ /* 0x000fcc000000080a */
[----:B------:R-:W-:Y:S01]  /*0ae0*/  DFMA R16, R12, UR6, R20 ;  /* 0x000000060c107c2b */ /* 0x000fe20008000014 */
[----:B------:R-:W-:Y:S01]  /*0af0*/  UMOV UR6, 0x9f02676f ;  /* 0x9f02676f00067882 */ /* 0x000fe20000000000 */
[----:B------:R-:W-:Y:S01]  /*0b00*/  UMOV UR7, 0x3ef3b266 ;  /* 0x3ef3b26600077882 */ /* 0x000fe20000000000 */
[----:B------:R-:W-:Y:S02]  /*0b10*/  DADD R20, R4, R4 ;  /* 0x0000000004147229 */ /* 0x000fe40000000004 */
[----:B------:R-:W-:Y:S01]  /*0b20*/  DADD R4, R22, -UR8 ;  /* 0x8000000816047e29 */ /* 0x000fe20008000000 */
[----:B------:R-:W-:Y:S01]  /*0b30*/  UMOV UR8, 0xfefa39ef ;  /* 0xfefa39ef00087882 */ /* 0x000fe20000000000 */
[----:B------:R-:W-:Y:S01]  /*0b40*/  UMOV UR9, 0x3fe62e42 ;  /* 0x3fe62e4200097882 */ /* 0x000fe20000000000 */
[----:B------:R-:W-:Y:S01]  /*0b50*/  DFMA R16, R12, R16, UR6 ;  /* 0x000000060c107e2b */ /* 0x000fe20008000010 */
[----:B------:R-:W-:Y:S01]  /*0b60*/  UMOV UR6, 0xa9ab0956 ;  /* 0xa9ab095600067882 */ /* 0x000fe20000000000 */
[----:B------:R-:W-:Y:S01]  /*0b70*/  UMOV UR7, 0x3f1745cb ;  /* 0x3f1745cb00077882 */ /* 0x000fe20000000000 */
[----:B------:R-:W-:-:S02]  /*0b80*/  DFMA R20, R6, -R10, R20 ;  /* 0x8000000a0614722b */ /* 0x000fc40000000014 */
[----:B------:R-:W-:-:S03]  /*0b90*/  DFMA R6, R4, UR8, R10 ;  /* 0x0000000804067c2b */ /* 0x000fc6000800000a */
[----:B------:R-:W-:Y:S01]  /*0ba0*/  DFMA R16, R12, R16, UR6 ;  /* 0x000000060c107e2b */ /* 0x000fe20008000010 */
[----:B------:R-:W-:Y:S01]  /*0bb0*/  UMOV UR6, 0x2d1b5154 ;  /* 0x2d1b515400067882 */ /* 0x000fe20000000000 */
[----:B------:R-:W-:Y:S01]  /*0bc0*/  UMOV UR7, 0x3f3c71c7 ;  /* 0x3f3c71c700077882 */ /* 0x000fe20000000000 */
[----:B------:R-:W-:-:S05]  /*0bd0*/  DMUL R20, R8, R20 ;  /* 0x0000001408147228 */ /* 0x000fca0000000000 */
[----:B------:R-:W-:Y:S01]  /*0be0*/  DFMA R16, R12, R16, UR6 ;  /* 0x000000060c107e2b */ /* 0x000fe20008000010 */
[----:B------:R-:W-:Y:S01]  /*0bf0*/  UMOV UR6, 0x923be72d ;  /* 0x923be72d00067882 */ /* 0x000fe20000000000 */
[----:B------:R-:W-:-:S06]  /*0c00*/  UMOV UR7, 0x3f624924 ;  /* 0x3f62492400077882 */ /* 0x000fcc0000000000 */
        /* <DEDUP_REMOVED lines=8> */
[----:B------:R-:W-:Y:S02]  /*0c90*/  UMOV UR7, 0x3fe62e42 ;  /* 0x3fe62e4200077882 */ /* 0x000fe40000000000 */
[----:B------:R-:W-:Y:S01]  /*0ca0*/  DFMA R22, R4, -UR6, R6 ;  /* 0x8000000604167c2b */ /* 0x000fe20008000006 */
[----:B------:R-:W-:Y:S01]  /*0cb0*/  UMOV UR6, 0x3b39803f ;  /* 0x3b39803f00067882 */ /* 0x000fe20000000000 */
[----:B------:R-:W-:Y:S02]  /*0cc0*/  UMOV UR7, 0x3c7abc9e ;  /* 0x3c7abc9e00077882 */ /* 0x000fe40000000000 */
[----:B------:R-:W-:-:S04]  /*0cd0*/  DMUL R16, R12, R16 ;  /* 0x000000100c107228 */ /* 0x000fc80000000000 */
[----:B------:R-:W-:-:S04]  /*0ce0*/  DADD R22, -R10, R22 ;  /* 0x000000000a167229 */ /* 0x000fc80000000116 */
[----:B------:R-:W-:-:S08]  /*0cf0*/  DFMA R16, R10, R16, R20 ;  /* 0x000000100a10722b */ /* 0x000fd00000000014 */
[----:B------:R-:W-:-:S08]  /*0d00*/  DADD R16, R16, -R22 ;  /* 0x0000000010107229 */ /* 0x000fd00000000816 */
[----:B------:R-:W-:-:S08]  /*0d10*/  DFMA R16, R4, UR6, R16 ;  /* 0x0000000604107c2b */ /* 0x000fd00008000010 */
[----:B------:R-:W-:Y:S01]  /*0d20*/  DADD R6, R6, R16 ;  /* 0x0000000006067229 */ /* 0x000fe20000000010 */
[----:B------:R-:W-:Y:S10]  /*0d30*/  BRA `(.L_x_8) ;  /* 0x0000000000187947 */ /* 0x000ff40003800000 */
.L_x_7:
[----:B------:R-:W-:Y:S01]  /*0d40*/  IMAD.MOV.U32 R4, RZ, RZ, 0x0 ;  /* 0x00000000ff047424 */ /* 0x000fe200078e00ff */
[----:B------:R-:W-:Y:S01]  /*0d50*/  LOP3.LUT P0, RZ, R7, 0x7fffffff, RZ, 0xc0, !PT ;  /* 0x7fffffff07ff7812 */ /* 0x000fe2000780c0ff */
[----:B------:R-:W-:-:S06]  /*0d60*/  IMAD.MOV.U32 R5, RZ, RZ, 0x7ff00000 ;  /* 0x7ff00000ff057424 */ /* 0x000fcc00078e00ff */
[----:B------:R-:W-:-:S10]  /*0d70*/  DFMA R4, R6, R4, +INF ;  /* 0x7ff000000604742b */ /* 0x000fd40000000004 */
[----:B------:R-:W-:Y:S02]  /*0d80*/  FSEL R6, R4, RZ, P0 ;  /* 0x000000ff04067208 */ /* 0x000fe40000000000 */
[----:B------:R-:W-:-:S07]  /*0d90*/  FSEL R7, R5, -QNAN , P0 ;  /* 0xfff0000005077808 */ /* 0x000fce0000000000 */
.L_x_8:
[----:B------:R-:W-:Y:S05]  /*0da0*/  BSYNC.RECONVERGENT B0 ;  /* 0x0000000000007941 */ /* 0x000fea0003800200 */
.L_x_6:
[----:B------:R-:W-:Y:S01]  /*0db0*/  DSETP.NEU.AND P0, PT, |R18|, +INF , PT ;  /* 0x7ff000001200742a */ /* 0x000fe20003f0d200 */
[----:B------:R-:W-:-:S13]  /*0dc0*/  BSSY.RECONVERGENT B0, `(.L_x_9) ;  /* 0x0000019000007945 */ /* 0x000fda0003800200 */
[----:B------:R-:W-:Y:S01]  /*0dd0*/  @!P0 DMUL R4, RZ, R18 ;  /* 0x00000012ff048228 */ /* 0x000fe20000000000 */
[----:B------:R-:W-:Y:S01]  /*0de0*/  @!P0 IMAD.MOV.U32 R0, RZ, RZ, RZ ;  /* 0x000000ffff008224 */ /* 0x000fe200078e00ff */
[----:B------:R-:W-:Y:S09]  /*0df0*/  @!P0 BRA `(.L_x_10) ;  /* 0x0000000000548947 */ /* 0x000ff20003800000 */
        /* <DEDUP_REMOVED lines=17> */
[----:B------:R-:W-:-:S07]  /*0f10*/  MOV R16, 0xf30 ;  /* 0x00000f3000107802 */ /* 0x000fce0000000f00 */
[----:B------:R-:W-:Y:S05]  /*0f20*/  CALL.REL.NOINC `($_Z16integrate_kernelddiPd$__internal_trig_reduction_slowpathd) ;  /* 0x00000008005c7944 */ /* 0x000fea0003c00000 */
[----:B------:R-:W-:Y:S02]  /*0f30*/  IMAD.MOV.U32 R4, RZ, RZ, R8 ;  /* 0x000000ffff047224 */ /* 0x000fe400078e0008 */
[----:B------:R-:W-:-:S07]  /*0f40*/  IMAD.MOV.U32 R5, RZ, RZ, R9 ;  /* 0x000000ffff057224 */ /* 0x000fce00078e0009 */
.L_x_10:
[----:B------:R-:W-:Y:S05]  /*0f50*/  BSYNC.RECONVERGENT B0 ;  /* 0x0000000000007941 */ /* 0x000fea0003800200 */
.L_x_9:
        /* <DEDUP_REMOVED lines=10> */
[----:B------:R-:W-:Y:S01]  /*1000*/  FSETP.GEU.AND P1, PT, |R3|, 6.5827683646048100446e-37, PT ;  /* 0x036000000300780b */ /* 0x000fe20003f2e200 */
[----:B------:R-:W-:Y:S01]  /*1010*/  IMAD.MOV.U32 R15, RZ, RZ, 0x3da8ff83 ;  /* 0x3da8ff83ff0f7424 */ /* 0x000fe200078e00ff */
[----:B------:R-:W-:Y:S01]  /*1020*/  ISETP.NE.U32.AND P0, PT, R12, 0x1, PT ;  /* 0x000000010c00780c */ /* 0x000fe20003f05070 */
[----:B------:R-:W-:Y:S01]  /*1030*/  DMUL R12, R4, R4 ;  /* 0x00000004040c7228 */ /* 0x000fe20000000000 */
[----:B------:R-:W-:Y:S02]  /*1040*/  BSSY.RECONVERGENT B0, `(.L_x_11) ;  /* 0x0000021000007945 */ /* 0x000fe40003800200 */
[----:B------:R-:W-:-:S02]  /*1050*/  FSEL R26, R26, -8.06006814911005101289e+34, !P0 ;  /* 0xf9785eba1a1a7808 */ /* 0x000fc40004000000 */
        /* <DEDUP_REMOVED lines=15> */
[----:B------:R-:W-:Y:S01]  /*1150*/  DMUL R6, R6, R4 ;  /* 0x0000000406067228 */ /* 0x000fe20000000000 */
[----:B------:R-:W-:-:S05]  /*1160*/  IMAD.MOV.U32 R4, RZ, RZ, 0x1 ;  /* 0x00000001ff047424 */ /* 0x000fca00078e00ff */
[----:B------:R-:W0:Y:S02]  /*1170*/  MUFU.RCP64H R5, R7 ;  /* 0x0000000700057308 */ /* 0x000e240000001800 */
[----:B0-----:R-:W-:-:S08]  /*1180*/  DFMA R8, -R6, R4, 1 ;  /* 0x3ff000000608742b */ /* 0x001fd00000000104 */
[----:B------:R-:W-:-:S08]  /*1190*/  DFMA R8, R8, R8, R8 ;  /* 0x000000080808722b */ /* 0x000fd00000000008 */
[----:B------:R-:W-:-:S08]  /*11a0*/  DFMA R8, R4, R8, R4 ;  /* 0x000000080408722b */ /* 0x000fd00000000004 */
[----:B------:R-:W-:-:S08]  /*11b0*/  DFMA R4, -R6, R8, 1 ;  /* 0x3ff000000604742b */ /* 0x000fd00000000108 */
[----:B------:R-:W-:-:S08]  /*11c0*/  DFMA R4, R8, R4, R8 ;  /* 0x000000040804722b */ /* 0x000fd00000000008 */
[----:B------:R-:W-:-:S08]  /*11d0*/  DMUL R8, R4, R2 ;  /* 0x0000000204087228 */ /* 0x000fd00000000000 */
[----:B------:R-:W-:-:S08]  /*11e0*/  DFMA R10, -R6, R8, R2 ;  /* 0x00000008060a722b */ /* 0x000fd00000000102 */
[----:B------:R-:W-:-:S10]  /*11f0*/  DFMA R4, R4, R10, R8 ;  /* 0x0000000a0404722b */ /* 0x000fd40000000008 */
[----:B------:R-:W-:-:S05]  /*1200*/  FFMA R0, RZ, R7, R5 ;  /* 0x00000007ff007223 */ /* 0x000fca0000000005 */
[----:B------:R-:W-:-:S13]  /*1210*/  FSETP.GT.AND P0, PT, |R0|, 1.469367938527859385e-39, PT ;  /* 0x001000000000780b */ /* 0x000fda0003f04200 */
[----:B------:R-:W-:Y:S05]  /*1220*/  @P0 BRA P1, `(.L_x_12) ;  /* 0x0000000000080947 */ /* 0x000fea0000800000 */
[----:B------:R-:W-:-:S07]  /*1230*/  MOV R0, 0x1250 ;  /* 0x0000125000007802 */ /* 0x000fce0000000f00 */
[----:B------:R-:W-:Y:S05]  /*1240*/  CALL.REL.NOINC `($__internal_0_$__cuda_sm20_div_rn_f64_full) ;  /* 0x00000000001c7944 */ /* 0x000fea0003c00000 */
.L_x_12:
[----:B------:R-:W-:Y:S05]  /*1250*/  BSYNC.RECONVERGENT B0 ;  /* 0x0000000000007941 */ /* 0x000fea0003800200 */
.L_x_11:
[----:B------:R-:W0:Y:S01]  /*1260*/  LDC.64 R2, c[0x0][0x398] ;  /* 0x0000e600ff027b82 */ /* 0x000e220000000a00 */
[----:B------:R-:W1:Y:S02]  /*1270*/  LDCU.64 UR6, c[0x0][0x388] ;  /* 0x00007100ff0677ac */ /* 0x000e640008000a00 */
[----:B-1----:R-:W-:Y:S01]  /*1280*/  DMUL R4, R4, UR6 ;  /* 0x0000000604047c28 */ /* 0x002fe20008000000 */
[----:B0-----:R-:W-:-:S06]  /*1290*/  IMAD.WIDE R14, R14, 0x8, R2 ;  /* 0x000000080e0e7825 */ /* 0x001fcc00078e0202 */
[----:B------:R-:W-:Y:S01]  /*12a0*/  STG.E.64 desc[UR4][R14.64], R4 ;  /* 0x000000040e007986 */ /* 0x000fe2000c101b04 */
[----:B------:R-:W-:Y:S05]  /*12b0*/  EXIT ;  /* 0x000000000000794d */ /* 0x000fea0003800000 */
        .weak           $__internal_0_$__cuda_sm20_div_rn_f64_full
        .type           $__internal_0_$__cuda_sm20_div_rn_f64_full,@function
        .size           $__internal_0_$__cuda_sm20_div_rn_f64_full,($_Z16integrate_kernelddiPd$__internal_trig_reduction_slowpathd - $__internal_0_$__cuda_sm20_div_rn_f64_full)
$__internal_0_$__cuda_sm20_div_rn_f64_full:
[C---:B------:R-:W-:Y:S01]  /*12c0*/  FSETP.GEU.AND P0, PT, |R7|.reuse, 1.469367938527859385e-39, PT ;  /* 0x001000000700780b */ /* 0x040fe20003f0e200 */
[----:B------:R-:W-:Y:S01]  /*12d0*/  IMAD.MOV.U32 R16, RZ, RZ, 0x1 ;  /* 0x00000001ff107424 */ /* 0x000fe200078e00ff */
[----:B------:R-:W-:Y:S01]  /*12e0*/  LOP3.LUT R4, R7, 0x800fffff, RZ, 0xc0, !PT ;  /* 0x800fffff07047812 */ /* 0x000fe200078ec0ff */
[----:B------:R-:W-:Y:S01]  /*12f0*/  BSSY.RECONVERGENT B1, `(.L_x_13) ;  /* 0x0000055000017945 */ /* 0x000fe20003800200 */
[C---:B------:R-:W-:Y:S02]  /*1300*/  FSETP.GEU.AND P2, PT, |R3|.reuse, 1.469367938527859385e-39, PT ;  /* 0x001000000300780b */ /* 0x040fe40003f4e200 */
[----:B------:R-:W-:Y:S01]  /*1310*/  LOP3.LUT R5, R4, 0x3ff00000, RZ, 0xfc, !PT ;  /* 0x3ff0000004057812 */ /* 0x000fe200078efcff */
[----:B------:R-:W-:Y:S01]  /*1320*/  IMAD.MOV.U32 R4, RZ, RZ, R6 ;  /* 0x000000ffff047224 */ /* 0x000fe200078e0006 */
[----:B------:R-:W-:Y:S02]  /*1330*/  LOP3.LUT R10, R3, 0x7ff00000, RZ, 0xc0, !PT ;  /* 0x7ff00000030a7812 */ /* 0x000fe400078ec0ff */
[----:B------:R-:W-:-:S03]  /*1340*/  LOP3.LUT R13, R7, 0x7ff00000, RZ, 0xc0, !PT ;  /* 0x7ff00000070d7812 */ /* 0x000fc600078ec0ff */
[----:B------:R-:W-:Y:S01]  /*1350*/  @!P0 DMUL R4, R6, 8.98846567431157953865e+307 ;  /* 0x7fe0000006048828 */ /* 0x000fe20000000000 */
[----:B------:R-:W-:-:S03]  /*1360*/  ISETP.GE.U32.AND P1, PT, R10, R13, PT ;  /* 0x0000000d0a00720c */ /* 0x000fc60003f26070 */
[----:B------:R-:W-:Y:S01]  /*1370*/  @!P2 LOP3.LUT R11, R7, 0x7ff00000, RZ, 0xc0, !PT ;  /* 0x7ff00000070ba812 */ /* 0x000fe200078ec0ff */
[----:B------:R-:W-:Y:S01]  /*1380*/  @!P2 IMAD.MOV.U32 R18, RZ, RZ, RZ ;  /* 0x000000ffff12a224 */ /* 0x000fe200078e00ff */
[----:B------:R-:W0:Y:S02]  /*1390*/  MUFU.RCP64H R17, R5 ;  /* 0x0000000500117308 */ /* 0x000e240000001800 */
[----:B------:R-:W-:Y:S01]  /*13a0*/  @!P2 ISETP.GE.U32.AND P3, PT, R10, R11, PT ;  /* 0x0000000b0a00a20c */ /* 0x000fe20003f66070 */
[----:B------:R-:W-:-:S05]  /*13b0*/  IMAD.MOV.U32 R11, RZ, RZ, 0x1ca00000 ;  /* 0x1ca00000ff0b7424 */ /* 0x000fca00078e00ff */
[----:B------:R-:W-:-:S04]  /*13c0*/  @!P2 SEL R15, R11, 0x63400000, !P3 ;  /* 0x634000000b0fa807 */ /* 0x000fc80005800000 */
[----:B------:R-:W-:-:S04]  /*13d0*/  @!P2 LOP3.LUT R15, R15, 0x80000000, R3, 0xf8, !PT ;  /* 0x800000000f0fa812 */ /* 0x000fc800078ef803 */
[----:B------:R-:W-:Y:S01]  /*13e0*/  @!P2 LOP3.LUT R19, R15, 0x100000, RZ, 0xfc, !PT ;  /* 0x001000000f13a812 */ /* 0x000fe200078efcff */
[----:B0-----:R-:W-:Y:S01]  /*13f0*/  DFMA R8, R16, -R4, 1 ;  /* 0x3ff000001008742b */ /* 0x001fe20000000804 */
[----:B------:R-:W-:Y:S01]  /*1400*/  IMAD.MOV.U32 R15, RZ, RZ, R13 ;  /* 0x000000ffff0f7224 */ /* 0x000fe200078e000d */
[----:B------:R-:W-:-:S05]  /*1410*/  @!P0 LOP3.LUT R15, R5, 0x7ff00000, RZ, 0xc0, !PT ;  /* 0x7ff00000050f8812 */ /* 0x000fca00078ec0ff */
[----:B------:R-:W-:Y:S01]  /*1420*/  VIADD R22, R15, 0xffffffff ;  /* 0xffffffff0f167836 */ /* 0x000fe20000000000 */
[----:B------:R-:W-:-:S08]  /*1430*/  DFMA R8, R8, R8, R8 ;  /* 0x000000080808722b */ /* 0x000fd00000000008 */
[----:B------:R-:W-:Y:S01]  /*1440*/  DFMA R16, R16, R8, R16 ;  /* 0x000000081010722b */ /* 0x000fe20000000010 */
[----:B------:R-:W-:Y:S01]  /*1450*/  SEL R9, R11, 0x63400000, !P1 ;  /* 0x634000000b097807 */ /* 0x000fe20004800000 */
[----:B------:R-:W-:-:S03]  /*1460*/  IMAD.MOV.U32 R8, RZ, RZ, R2 ;  /* 0x000000ffff087224 */ /* 0x000fc600078e0002 */
[----:B------:R-:W-:-:S03]  /*1470*/  LOP3.LUT R9, R9, 0x800fffff, R3, 0xf8, !PT ;  /* 0x800fffff09097812 */ /* 0x000fc600078ef803 */
[----:B------:R-:W-:-:S03]  /*1480*/  DFMA R20, R16, -R4, 1 ;  /* 0x3ff000001014742b */ /* 0x000fc60000000804 */
[----:B------:R-:W-:-:S05]  /*1490*/  @!P2 DFMA R8, R8, 2, -R18 ;  /* 0x400000000808a82b */ /* 0x000fca0000000812 */
[----:B------:R-:W-:Y:S01]  /*14a0*/  DFMA R16, R16, R20, R16 ;  /* 0x000000141010722b */ /* 0x000fe20000000010 */
[----:B------:R-:W-:-:S04]  /*14b0*/  IMAD.MOV.U32 R20, RZ, RZ, R10 ;  /* 0x000000ffff147224 */ /* 0x000fc800078e000a */
[----:B------:R-:W-:-:S03]  /*14c0*/  @!P2 LOP3.LUT R20, R9, 0x7ff00000, RZ, 0xc0, !PT ;  /* 0x7ff000000914a812 */ /* 0x000fc600078ec0ff */
[----:B------:R-:W-:Y:S02]  /*14d0*/  DMUL R18, R16, R8 ;  /* 0x0000000810127228 */ /* 0x000fe40000000000 */
[----:B------:R-:W-:-:S05]  /*14e0*/  VIADD R21, R20, 0xffffffff ;  /* 0xffffffff14157836 */ /* 0x000fca0000000000 */
[----:B------:R-:W-:Y:S01]  /*14f0*/  ISETP.GT.U32.AND P0, PT, R21, 0x7feffffe, PT ;  /* 0x7feffffe1500780c */ /* 0x000fe20003f04070 */
[----:B------:R-:W-:-:S03]  /*1500*/  DFMA R12, R18, -R4, R8 ;  /* 0x80000004120c722b */ /* 0x000fc60000000008 */
[----:B------:R-:W-:-:S05]  /*1510*/  ISETP.GT.U32.OR P0, PT, R22, 0x7feffffe, P0 ;  /* 0x7feffffe1600780c */ /* 0x000fca0000704470 */
[----:B------:R-:W-:-:S08]  /*1520*/  DFMA R12, R16, R12, R18 ;  /* 0x0000000c100c722b */ /* 0x000fd00000000012 */
[----:B------:R-:W-:Y:S05]  /*1530*/  @P0 BRA `(.L_x_14) ;  /* 0x00000000006c0947 */ /* 0x000fea0003800000 */
[----:B------:R-:W-:-:S04]  /*1540*/  LOP3.LUT R3, R7, 0x7ff00000, RZ, 0xc0, !PT ;  /* 0x7ff0000007037812 */ /* 0x000fc800078ec0ff */
[CC--:B------:R-:W-:Y:S02]  /*1550*/  VIADDMNMX R2, R10.reuse, -R3.reuse, 0xb9600000, !PT ;  /* 0xb96000000a027446 */ /* 0x0c0fe40007800903 */
[----:B------:R-:W-:Y:S02]  /*1560*/  ISETP.GE.U32.AND P0, PT, R10, R3, PT ;  /* 0x000000030a00720c */ /* 0x000fe40003f06070 */
[----:B------:R-:W-:Y:S02]  /*1570*/  VIMNMX R2, PT, PT, R2, 0x46a00000, PT ;  /* 0x46a0000002027848 */ /* 0x000fe40003fe0100 */
[----:B------:R-:W-:-:S05]  /*1580*/  SEL R15, R11, 0x63400000, !P0 ;  /* 0x634000000b0f7807 */ /* 0x000fca0004000000 */
[----:B------:R-:W-:Y:S02]  /*1590*/  IMAD.IADD R15, R2, 0x1, -R15 ;  /* 0x00000001020f7824 */ /* 0x000fe400078e0a0f */
[----:B------:R-:W-:Y:S02]  /*15a0*/  IMAD.MOV.U32 R2, RZ, RZ, RZ ;  /* 0x000000ffff027224 */ /* 0x000fe400078e00ff */
[----:B------:R-:W-:-:S06]  /*15b0*/  VIADD R3, R15, 0x7fe00000 ;  /* 0x7fe000000f037836 */ /* 0x000fcc0000000000 */
[----:B------:R-:W-:-:S10]  /*15c0*/  DMUL R10, R12, R2 ;  /* 0x000000020c0a7228 */ /* 0x000fd40000000000 */
[----:B------:R-:W-:-:S13]  /*15d0*/  FSETP.GTU.AND P0, PT, |R11|, 1.469367938527859385e-39, PT ;  /* 0x001000000b00780b */ /* 0x000fda0003f0c200 */
[----:B------:R-:W-:Y:S05]  /*15e0*/  @P0 BRA `(.L_x_15) ;  /* 0x0000000000940947 */ /* 0x000fea0003800000 */
[----:B------:R-:W-:Y:S01]  /*15f0*/  DFMA R4, R12, -R4, R8 ;  /* 0x800000040c04722b */ /* 0x000fe20000000008 */
[----:B------:R-:W-:-:S09]  /*1600*/  IMAD.MOV.U32 R2, RZ, RZ, RZ ;  /* 0x000000ffff027224 */ /* 0x000fd200078e00ff */
[C---:B------:R-:W-:Y:S02]  /*1610*/  FSETP.NEU.AND P0, PT, R5.reuse, RZ, PT ;  /* 0x000000ff0500720b */ /* 0x040fe40003f0d000 */
[----:B------:R-:W-:-:S04]  /*1620*/  LOP3.LUT R7, R5, 0x80000000, R7, 0x48, !PT ;  /* 0x8000000005077812 */ /* 0x000fc800078e4807 */
[----:B------:R-:W-:-:S07]  /*1630*/  LOP3.LUT R3, R7, R3, RZ, 0xfc, !PT ;  /* 0x0000000307037212 */ /* 0x000fce00078efcff */
[----:B------:R-:W-:Y:S05]  /*1640*/  @!P0 BRA `(.L_x_15) ;  /* 0x00000000007c8947 */ /* 0x000fea0003800000 */
[----:B------:R-:W-:Y:S01]  /*1650*/  IMAD.MOV R5, RZ, RZ, -R15 ;  /* 0x000000ffff057224 */ /* 0x000fe200078e0a0f */
[----:B------:R-:W-:Y:S01]  /*1660*/  DMUL.RP R2, R12, R2 ;  /* 0x000000020c027228 */ /* 0x000fe20000008000 */
[----:B------:R-:W-:-:S06]  /*1670*/  IMAD.MOV.U32 R4, RZ, RZ, RZ ;  /* 0x000000ffff047224 */ /* 0x000fcc00078e00ff */
[----:B------:R-:W-:-:S03]  /*1680*/  DFMA R4, R10, -R4, R12 ;  /* 0x800000040a04722b */ /* 0x000fc6000000000c */
[----:B------:R-:W-:-:S03]  /*1690*/  LOP3.LUT R7, R3, R7, RZ, 0x3c, !PT ;  /* 0x0000000703077212 */ /* 0x000fc600078e3cff */
[----:B------:R-:W-:-:S04]  /*16a0*/  IADD3 R4, PT, PT, -R15, -0x43300000, RZ ;  /* 0xbcd000000f047810 */ /* 0x000fc80007ffe1ff */
[----:B------:R-:W-:-:S04]  /*16b0*/  FSETP.NEU.AND P0, PT, |R5|, R4, PT ;  /* 0x000000040500720b */ /* 0x000fc80003f0d200 */
[----:B------:R-:W-:Y:S02]  /*16c0*/  FSEL R10, R2, R10, !P0 ;  /* 0x0000000a020a7208 */ /* 0x000fe40004000000 */
[----:B------:R-:W-:Y:S01]  /*16d0*/  FSEL R11, R7, R11, !P0 ;  /* 0x0000000b070b7208 */ /* 0x000fe20004000000 */
[----:B------:R-:W-:Y:S06]  /*16e0*/  BRA `(.L_x_15) ;  /* 0x0000000000547947 */ /* 0x000fec0003800000 */
.L_x_14:
[----:B------:R-:W-:-:S14]  /*16f0*/  DSETP.NAN.AND P0, PT, R2, R2, PT ;  /* 0x000000020200722a */ /* 0x000fdc0003f08000 */
[----:B------:R-:W-:Y:S05]  /*1700*/  @P0 BRA `(.L_x_16) ;  /* 0x0000000000440947 */ /* 0x000fea0003800000 */
[----:B------:R-:W-:-:S14]  /*1710*/  DSETP.NAN.AND P0, PT, R6, R6, PT ;  /* 0x000000060600722a */ /* 0x000fdc0003f08000 */
[----:B------:R-:W-:Y:S05]  /*1720*/  @P0 BRA `(.L_x_17) ;  /* 0x0000000000300947 */ /* 0x000fea0003800000 */
[----:B------:R-:W-:Y:S01]  /*1730*/  ISETP.NE.AND P0, PT, R20, R15, PT ;  /* 0x0000000f1400720c */ /* 0x000fe20003f05270 */
[----:B------:R-:W-:Y:S02]  /*1740*/  IMAD.MOV.U32 R10, RZ, RZ, 0x0 ;  /* 0x00000000ff0a7424 */ /* 0x000fe400078e00ff */
[----:B------:R-:W-:-:S10]  /*1750*/  IMAD.MOV.U32 R11, RZ, RZ, -0x80000 ;  /* 0xfff80000ff0b7424 */ /* 0x000fd400078e00ff */
[----:B------:R-:W-:Y:S05]  /*1760*/  @!P0 BRA `(.L_x_15) ;  /* 0x0000000000348947 */ /* 0x000fea0003800000 */
[----:B------:R-:W-:Y:S02]  /*1770*/  ISETP.NE.AND P0, PT, R20, 0x7ff00000, PT ;  /* 0x7ff000001400780c */ /* 0x000fe40003f05270 */
[----:B------:R-:W-:Y:S02]  /*1780*/  LOP3.LUT R11, R3, 0x80000000, R7, 0x48, !PT ;  /* 0x80000000030b7812 */ /* 0x000fe400078e4807 */
[----:B------:R-:W-:-:S13]  /*1790*/  ISETP.EQ.OR P0, PT, R15, RZ, !P0 ;  /* 0x000000ff0f00720c */ /* 0x000fda0004702670 */
[----:B------:R-:W-:Y:S01]  /*17a0*/  @P0 LOP3.LUT R2, R11, 0x7ff00000, RZ, 0xfc, !PT ;  /* 0x7ff000000b020812 */ /* 0x000fe200078efcff */
[----:B------:R-:W-:Y:S02]  /*17b0*/  @!P0 IMAD.MOV.U32 R10, RZ, RZ, RZ ;  /* 0x000000ffff0a8224 */ /* 0x000fe400078e00ff */
[----:B------:R-:W-:Y:S02]  /*17c0*/  @P0 IMAD.MOV.U32 R10, RZ, RZ, RZ ;  /* 0x000000ffff0a0224 */ /* 0x000fe400078e00ff */
[----:B------:R-:W-:Y:S01]  /*17d0*/  @P0 IMAD.MOV.U32 R11, RZ, RZ, R2 ;  /* 0x000000ffff0b0224 */ /* 0x000fe200078e0002 */
[----:B------:R-:W-:Y:S06]  /*17e0*/  BRA `(.L_x_15) ;  /* 0x0000000000147947 */ /* 0x000fec0003800000 */
.L_x_17:
[----:B------:R-:W-:Y:S01]  /*17f0*/  LOP3.LUT R11, R7, 0x80000, RZ, 0xfc, !PT ;  /* 0x00080000070b7812 */ /* 0x000fe200078efcff */
[----:B------:R-:W-:Y:S01]  /*1800*/  IMAD.MOV.U32 R10, RZ, RZ, R6 ;  /* 0x000000ffff0a7224 */ /* 0x000fe200078e0006 */
[----:B------:R-:W-:Y:S06]  /*1810*/  BRA `(.L_x_15) ;  /* 0x0000000000087947 */ /* 0x000fec0003800000 */
.L_x_16:
[----:B------:R-:W-:Y:S01]  /*1820*/  LOP3.LUT R11, R3, 0x80000, RZ, 0xfc, !PT ;  /* 0x00080000030b7812 */ /* 0x000fe200078efcff */
[----:B------:R-:W-:-:S07]  /*1830*/  IMAD.MOV.U32 R10, RZ, RZ, R2 ;  /* 0x000000ffff0a7224 */ /* 0x000fce00078e0002 */
.L_x_15:
[----:B------:R-:W-:Y:S05]  /*1840*/  BSYNC.RECONVERGENT B1 ;  /* 0x0000000000017941 */ /* 0x000fea0003800200 */
.L_x_13:
[----:B------:R-:W-:Y:S02]  /*1850*/  IMAD.MOV.U32 R2, RZ, RZ, R0 ;  /* 0x000000ffff027224 */ /* 0x000fe400078e0000 */
[----:B------:R-:W-:Y:S02]  /*1860*/  IMAD.MOV.U32 R3, RZ, RZ, 0x0 ;  /* 0x00000000ff037424 */ /* 0x000fe400078e00ff */
[----:B------:R-:W-:Y:S02]  /*1870*/  IMAD.MOV.U32 R4, RZ, RZ, R10 ;  /* 0x000000ffff047224 */ /* 0x000fe400078e000a */
[----:B------:R-:W-:Y:S01]  /*1880*/  IMAD.MOV.U32 R5, RZ, RZ, R11 ;  /* 0x000000ffff057224 */ /* 0x000fe200078e000b */
[----:B------:R-:W-:Y:S06]  /*1890*/  RET.REL.NODEC R2 `(_Z16integrate_kernelddiPd) ;  /* 0xffffffe402d87950 */ /* 0x000fec0003c3ffff */
        .type           $_Z16integrate_kernelddiPd$__internal_trig_reduction_slowpathd,@function
        .size           $_Z16integrate_kernelddiPd$__internal_trig_reduction_slowpathd,(.L_x_27 - $_Z16integrate_kernelddiPd$__internal_trig_reduction_slowpathd)
$_Z16integrate_kernelddiPd$__internal_trig_reduction_slowpathd:
[--C-:B------:R-:W-:Y:S01]  /*18a0*/  SHF.R.U32.HI R12, RZ, 0x14, R19.reuse ;  /* 0x00000014ff0c7819 */ /* 0x100fe20000011613 */
[----:B------:R-:W-:Y:S02]  /*18b0*/  IMAD.MOV.U32 R9, RZ, RZ, R19 ;  /* 0x000000ffff097224 */ /* 0x000fe400078e0013 */
[----:B------:R-:W-:Y:S01]  /*18c0*/  IMAD.MOV.U32 R4, RZ, RZ, RZ ;  /* 0x000000ffff047224 */ /* 0x000fe200078e00ff */
[----:B------:R-:W-:-:S04]  /*18d0*/  LOP3.LUT R0, R12, 0x7ff, RZ, 0xc0, !PT ;  /* 0x000007ff0c007812 */ /* 0x000fc800078ec0ff */
[----:B------:R-:W-:-:S13]  /*18e0*/  ISETP.NE.AND P0, PT, R0, 0x7ff, PT ;  /* 0x000007ff0000780c */ /* 0x000fda0003f05270 */
[----:B------:R-:W-:Y:S05]  /*18f0*/  @!P0 BRA `(.L_x_18) ;  /* 0x0000000800488947 */ /* 0x000fea0003800000 */
[----:B------:R-:W-:Y:S01]  /*1900*/  VIADD R0, R0, 0xfffffc00 ;  /* 0xfffffc0000007836 */ /* 0x000fe20000000000 */
[----:B------:R-:W-:Y:S01]  /*1910*/  BSSY.RECONVERGENT B2, `(.L_x_19) ;  /* 0x000002f000027945 */ /* 0x000fe20003800200 */
[----:B------:R-:W-:-:S03]  /*1920*/  CS2R R10, SRZ ;  /* 0x00000000000a7805 */ /* 0x000fc6000001ff00 */
[----:B------:R-:W-:Y:S02]  /*1930*/  SHF.R.U32.HI R17, RZ, 0x6, R0 ;  /* 0x00000006ff117819 */ /* 0x000fe40000011600 */
[----:B------:R-:W-:Y:S02]  /*1940*/  ISETP.GE.U32.AND P0, PT, R0, 0x80, PT ;  /* 0x000000800000780c */ /* 0x000fe40003f06070 */
[C---:B------:R-:W-:Y:S02]  /*1950*/  IADD3 R0, PT, PT, -R17.reuse, 0x13, RZ ;  /* 0x0000001311007810 */ /* 0x040fe40007ffe1ff */
[----:B------:R-:W-:Y:S02]  /*1960*/  IADD3 R13, PT, PT, -R17, 0xf, RZ ;  /* 0x0000000f110d7810 */ /* 0x000fe40007ffe1ff */
[----:B------:R-:W-:-:S04]  /*1970*/  SEL R0, R0, 0x12, P0 ;  /* 0x0000001200007807 */ /* 0x000fc80000000000 */
[----:B------:R-:W-:-:S13]  /*1980*/  ISETP.GE.AND P0, PT, R13, R0, PT ;  /* 0x000000000d00720c */ /* 0x000fda0003f06270 */
[----:B------:R-:W-:Y:S05]  /*1990*/  @P0 BRA `(.L_x_20) ;  /* 0x0000000000980947 */ /* 0x000fea0003800000 */
[----:B------:R-:W0:Y:S01]  /*19a0*/  LDC.64 R4, c[0x0][0x358] ;  /* 0x0000d600ff047b82 */ /* 0x000e220000000a00 */
[C---:B------:R-:W-:Y:S01]  /*19b0*/  SHF.L.U64.HI R21, R8.reuse, 0xb, R9 ;  /* 0x0000000b08157819 */ /* 0x040fe20000010209 */
[----:B------:R-:W-:Y:S01]  /*19c0*/  BSSY.RECONVERGENT B3, `(.L_x_21) ;  /* 0x0000022000037945 */ /* 0x000fe20003800200 */
[----:B------:R-:W-:Y:S01]  /*19d0*/  IMAD.SHL.U32 R15, R8, 0x800, RZ ;  /* 0x00000800080f7824 */ /* 0x000fe200078e00ff */
[----:B------:R-:W-:Y:S01]  /*19e0*/  IADD3 R18, PT, PT, RZ, -R17, -R0 ;  /* 0x80000011ff127210 */ /* 0x000fe20007ffe800 */
[----:B------:R-:W-:Y:S01]  /*19f0*/  IMAD.MOV.U32 R20, RZ, RZ, RZ ;  /* 0x000000ffff147224 */ /* 0x000fe200078e00ff */
[----:B------:R-:W-:Y:S02]  /*1a00*/  CS2R R10, SRZ ;  /* 0x00000000000a7805 */ /* 0x000fe4000001ff00 */
[----:B------:R-:W-:-:S07]  /*1a10*/  LOP3.LUT R21, R21, 0x80000000, RZ, 0xfc, !PT ;  /* 0x8000000015157812 */ /* 0x000fce00078efcff */
.L_x_22:
[----:B------:R-:W1:Y:S01]  /*1a20*/  LDC.64 R8, c[0x4][RZ] ;  /* 0x01000000ff087b82 */ /* 0x000e620000000a00 */
[----:B0-----:R-:W-:Y:S02]  /*1a30*/  R2UR UR6, R4 ;  /* 0x00000000040672ca */ /* 0x001fe400000e0000 */
[----:B------:R-:W-:Y:S01]  /*1a40*/  R2UR UR7, R5 ;  /* 0x00000000050772ca */ /* 0x000fe200000e0000 */
[----:B-1----:R-:W-:-:S12]  /*1a50*/  IMAD.WIDE R8, R13, 0x8, R8 ;  /* 0x000000080d087825 */ /* 0x002fd800078e0208 */
[----:B------:R-:W2:Y:S01]  /*1a60*/  LDG.E.64.CONSTANT R8, desc[UR6][R8.64] ;  /* 0x0000000608087981 */ /* 0x000ea2000c1e9b00 */
[----:B------:R-:W-:Y:S02]  /*1a70*/  VIADD R18, R18, 0x1 ;  /* 0x0000000112127836 */ /* 0x000fe40000000000 */
[----:B------:R-:W-:Y:S02]  /*1a80*/  VIADD R13, R13, 0x1 ;  /* 0x000000010d0d7836 */ /* 0x000fe40000000000 */
[----:B--2---:R-:W-:-:S04]  /*1a90*/  IMAD.WIDE.U32 R10, P2, R8, R15, R10 ;  /* 0x0000000f080a7225 */ /* 0x004fc8000784000a */
[C---:B------:R-:W-:Y:S02]  /*1aa0*/  IMAD R23, R8.reuse, R21, RZ ;  /* 0x0000001508177224 */ /* 0x040fe400078e02ff */
[----:B------:R-:W-:Y:S02]  /*1ab0*/  IMAD R22, R9, R15, RZ ;  /* 0x0000000f09167224 */ /* 0x000fe400078e02ff */
[----:B------:R-:W-:Y:S01]  /*1ac0*/  IMAD.HI.U32 R25, R8, R21, RZ ;  /* 0x0000001508197227 */ /* 0x000fe200078e00ff */
[----:B------:R-:W-:-:S03]  /*1ad0*/  IADD3 R11, P0, PT, R23, R11, RZ ;  /* 0x0000000b170b7210 */ /* 0x000fc60007f1e0ff */
[----:B------:R-:W-:Y:S01]  /*1ae0*/  IMAD.X R25, RZ, RZ, R25, P2 ;  /* 0x000000ffff197224 */ /* 0x000fe200010e0619 */
[----:B------:R-:W-:Y:S01]  /*1af0*/  IADD3 R11, P1, PT, R22, R11, RZ ;  /* 0x0000000b160b7210 */ /* 0x000fe20007f3e0ff */
[----:B------:R-:W-:-:S04]  /*1b00*/  IMAD.HI.U32 R22, R9, R15, RZ ;  /* 0x0000000f09167227 */ /* 0x000fc800078e00ff */
[----:B------:R-:W-:Y:S01]  /*1b10*/  IMAD.HI.U32 R8, R9, R21, RZ ;  /* 0x0000001509087227 */ /* 0x000fe200078e00ff */
[----:B------:R-:W-:-:S03]  /*1b20*/  IADD3.X R22, P0, PT, R22, R25, RZ, P0, !PT ;  /* 0x0000001916167210 */ /* 0x000fc6000071e4ff */
[----:B------:R-:W-:Y:S02]  /*1b30*/  IMAD R9, R9, R21, RZ ;  /* 0x0000001509097224 */ /* 0x000fe400078e02ff */
[----:B------:R-:W-:Y:S01]  /*1b40*/  IMAD.X R8, RZ, RZ, R8, P0 ;  /* 0x000000ffff087224 */ /* 0x000fe200000e0608 */
[----:B------:R-:W-:Y:S01]  /*1b50*/  ISETP.NE.AND P0, PT, R18, -0xf, PT ;  /* 0xfffffff11200780c */ /* 0x000fe20003f05270 */
[C---:B------:R-:W-:Y:S01]  /*1b60*/  IMAD R23, R20.reuse, 0x8, R1 ;  /* 0x0000000814177824 */ /* 0x040fe200078e0201 */
[----:B------:R-:W-:Y:S01]  /*1b70*/  IADD3.X R22, P1, PT, R9, R22, RZ, P1, !PT ;  /* 0x0000001609167210 */ /* 0x000fe20000f3e4ff */
[----:B------:R-:W-:-:S03]  /*1b80*/  VIADD R20, R20, 0x1 ;  /* 0x0000000114147836 */ /* 0x000fc60000000000 */
[----:B------:R0:W-:Y:S01]  /*1b90*/  STL.64 [R23], R10 ;  /* 0x0000000a17007387 */ /* 0x0001e20000100a00 */
[----:B------:R-:W-:Y:S02]  /*1ba0*/  IMAD.X R9, RZ, RZ, R8, P1 ;  /* 0x000000ffff097224 */ /* 0x000fe400008e0608 */
[----:B0-----:R-:W-:Y:S02]  /*1bb0*/  IMAD.MOV.U32 R10, RZ, RZ, R22 ;  /* 0x000000ffff0a7224 */ /* 0x001fe400078e0016 */
[----:B------:R-:W-:Y:S02]  /*1bc0*/  IMAD.MOV.U32 R11, RZ, RZ, R9 ;  /* 0x000000ffff0b7224 */ /* 0x000fe400078e0009 */
[----:B------:R-:W-:Y:S05]  /*1bd0*/  @P0 BRA `(.L_x_22) ;  /* 0xfffffffc00900947 */ /* 0x000fea000383ffff */
[----:B------:R-:W-:Y:S05]  /*1be0*/  BSYNC.RECONVERGENT B3 ;  /* 0x0000000000037941 */ /* 0x000fea0003800200 */
.L_x_21:
[----:B------:R-:W-:-:S07]  /*1bf0*/  IMAD.MOV.U32 R13, RZ, RZ, R0 ;  /* 0x000000ffff0d7224 */ /* 0x000fce00078e0000 */
.L_x_20:
[----:B------:R-:W-:Y:S05]  /*1c00*/  BSYNC.RECONVERGENT B2 ;  /* 0x0000000000027941 */ /* 0x000fea0003800200 */
.L_x_19:
[----:B------:R-:W-:Y:S01]  /*1c10*/  LOP3.LUT P0, R25, R12, 0x3f, RZ, 0xc0, !PT ;  /* 0x0000003f0c197812 */ /* 0x000fe2000780c0ff */
[----:B------:R-:W-:-:S04]  /*1c20*/  IMAD.IADD R0, R17, 0x1, R13 ;  /* 0x0000000111007824 */ /* 0x000fc800078e020d */
[----:B------:R-:W-:-:S05]  /*1c30*/  IMAD.U32 R27, R0, 0x8, R1 ;  /* 0x00000008001b7824 */ /* 0x000fca00078e0001 */
[----:B------:R0:W-:Y:S04]  /*1c40*/  STL.64 [R27+-0x78], R10 ;  /* 0xffff880a1b007387 */ /* 0x0001e80000100a00 */
[----:B------:R-:W2:Y:S04]  /*1c50*/  @P0 LDL.64 R20, [R1+0x8] ;  /* 0x0000080001140983 */ /* 0x000ea80000100a00 */
[----:B------:R-:W3:Y:S04]  /*1c60*/  LDL.64 R8, [R1+0x10] ;  /* 0x0000100001087983 */ /* 0x000ee80000100a00 */
[----:B------:R-:W4:Y:S01]  /*1c70*/  LDL.64 R4, [R1+0x18] ;  /* 0x0000180001047983 */ /* 0x000f220000100a00 */
[----:B------:R-:W-:Y:S01]  /*1c80*/  @P0 LOP3.LUT R0, R25, 0x3f, RZ, 0x3c, !PT ;  /* 0x0000003f19000812 */ /* 0x000fe200078e3cff */
[----:B------:R-:W-:Y:S01]  /*1c90*/  BSSY.RECONVERGENT B2, `(.L_x_23) ;  /* 0x0000034000027945 */ /* 0x000fe20003800200 */
[----:B--2---:R-:W-:-:S02]  /*1ca0*/  @P0 SHF.R.U64 R13, R20, 0x1, R21 ;  /* 0x00000001140d0819 */ /* 0x004fc40000001215 */
[----:B------:R-:W-:Y:S02]  /*1cb0*/  @P0 SHF.R.U32.HI R15, RZ, 0x1, R21 ;  /* 0x00000001ff0f0819 */ /* 0x000fe40000011615 */
[CC--:B---3--:R-:W-:Y:S02]  /*1cc0*/  @P0 SHF.L.U32 R17, R8.reuse, R25.reuse, RZ ;  /* 0x0000001908110219 */ /* 0x0c8fe400000006ff */
[----:B0-----:R-:W-:Y:S02]  /*1cd0*/  @P0 SHF.R.U64 R10, R13, R0, R15 ;  /* 0x000000000d0a0219 */ /* 0x001fe4000000120f */
[--C-:B------:R-:W-:Y:S02]  /*1ce0*/  @P0 SHF.R.U32.HI R23, RZ, 0x1, R9.reuse ;  /* 0x00000001ff170819 */ /* 0x100fe40000011609 */
[C-C-:B------:R-:W-:Y:S02]  /*1cf0*/  @P0 SHF.R.U64 R21, R8.reuse, 0x1, R9.reuse ;  /* 0x0000000108150819 */ /* 0x140fe40000001209 */
[----:B------:R-:W-:-:S02]  /*1d00*/  @P0 SHF.L.U64.HI R12, R8, R25, R9 ;  /* 0x00000019080c0219 */ /* 0x000fc40000010209 */
[----:B------:R-:W-:Y:S02]  /*1d10*/  @P0 SHF.R.U32.HI R11, RZ, R0, R15 ;  /* 0x00000000ff0b0219 */ /* 0x000fe4000001160f */
[----:B------:R-:W-:Y:S02]  /*1d20*/  @P0 LOP3.LUT R8, R17, R10, RZ, 0xfc, !PT ;  /* 0x0000000a11080212 */ /* 0x000fe400078efcff */
[----:B----4-:R-:W-:Y:S02]  /*1d30*/  @P0 SHF.L.U32 R13, R4, R25, RZ ;  /* 0x00000019040d0219 */ /* 0x010fe400000006ff */
[----:B------:R-:W-:Y:S01]  /*1d40*/  @P0 SHF.R.U64 R18, R21, R0, R23 ;  /* 0x0000000015120219 */ /* 0x000fe20000001217 */
[----:B------:R-:W-:Y:S01]  /*1d50*/  IMAD.SHL.U32 R10, R8, 0x4, RZ ;  /* 0x00000004080a7824 */ /* 0x000fe200078e00ff */
[----:B------:R-:W-:Y:S02]  /*1d60*/  @P0 LOP3.LUT R9, R12, R11, RZ, 0xfc, !PT ;  /* 0x0000000b0c090212 */ /* 0x000fe400078efcff */
[----:B------:R-:W-:-:S02]  /*1d70*/  @P0 SHF.L.U64.HI R25, R4, R25, R5 ;  /* 0x0000001904190219 */ /* 0x000fc40000010205 */
[----:B------:R-:W-:Y:S02]  /*1d80*/  @P0 SHF.R.U32.HI R0, RZ, R0, R23 ;  /* 0x00000000ff000219 */ /* 0x000fe40000011617 */
[----:B------:R-:W-:Y:S02]  /*1d90*/  @P0 LOP3.LUT R4, R13, R18, RZ, 0xfc, !PT ;  /* 0x000000120d040212 */ /* 0x000fe400078efcff */
[----:B------:R-:W-:Y:S02]  /*1da0*/  SHF.L.U64.HI R11, R8, 0x2, R9 ;  /* 0x00000002080b7819 */ /* 0x000fe40000010209 */
[----:B------:R-:W-:Y:S02]  /*1db0*/  @P0 LOP3.LUT R5, R25, R0, RZ, 0xfc, !PT ;  /* 0x0000000019050212 */ /* 0x000fe400078efcff */
[----:B------:R-:W-:Y:S02]  /*1dc0*/  SHF.L.W.U32.HI R9, R9, 0x2, R4 ;  /* 0x0000000209097819 */ /* 0x000fe40000010e04 */
[----:B------:R-:W-:-:S02]  /*1dd0*/  IADD3 RZ, P0, PT, RZ, -R10, RZ ;  /* 0x8000000affff7210 */ /* 0x000fc40007f1e0ff */
[----:B------:R-:W-:Y:S02]  /*1de0*/  LOP3.LUT R0, RZ, R11, RZ, 0x33, !PT ;  /* 0x0000000bff007212 */ /* 0x000fe400078e33ff */
[----:B------:R-:W-:Y:S02]  /*1df0*/  SHF.L.W.U32.HI R4, R4, 0x2, R5 ;  /* 0x0000000204047819 */ /* 0x000fe40000010e05 */
[----:B------:R-:W-:Y:S02]  /*1e00*/  LOP3.LUT R8, RZ, R9, RZ, 0x33, !PT ;  /* 0x00000009ff087212 */ /* 0x000fe400078e33ff */
[----:B------:R-:W-:Y:S02]  /*1e10*/  IADD3.X R12, P0, PT, RZ, R0, RZ, P0, !PT ;  /* 0x00000000ff0c7210 */ /* 0x000fe4000071e4ff */
[----:B------:R-:W-:Y:S02]  /*1e20*/  LOP3.LUT R0, RZ, R4, RZ, 0x33, !PT ;  /* 0x00000004ff007212 */ /* 0x000fe400078e33ff */
[----:B------:R-:W-:-:S02]  /*1e30*/  IADD3.X R8, P1, PT, RZ, R8, RZ, P0, !PT ;  /* 0x00000008ff087210 */ /* 0x000fc4000073e4ff */
[----:B------:R-:W-:-:S03]  /*1e40*/  ISETP.GT.U32.AND P2, PT, R9, -0x1, PT ;  /* 0xffffffff0900780c */ /* 0x000fc60003f44070 */
[----:B------:R-:W-:Y:S01]  /*1e50*/  IMAD.X R13, RZ, RZ, R0, P1 ;  /* 0x000000ffff0d7224 */ /* 0x000fe200008e0600 */
[----:B------:R-:W-:-:S04]  /*1e60*/  ISETP.GT.AND.EX P0, PT, R4, -0x1, PT, P2 ;  /* 0xffffffff0400780c */ /* 0x000fc80003f04320 */
[----:B------:R-:W-:Y:S02]  /*1e70*/  SEL R0, R4, R13, P0 ;  /* 0x0000000d04007207 */ /* 0x000fe40000000000 */
[----:B------:R-:W-:Y:S02]  /*1e80*/  SEL R9, R9, R8, P0 ;  /* 0x0000000809097207 */ /* 0x000fe40000000000 */
[----:B------:R-:W-:Y:S02]  /*1e90*/  ISETP.NE.U32.AND P1, PT, R0, RZ, PT ;  /* 0x000000ff0000720c */ /* 0x000fe40003f25070 */
[----:B------:R-:W-:Y:S02]  /*1ea0*/  SEL R11, R11, R12, P0 ;  /* 0x0000000c0b0b7207 */ /* 0x000fe40000000000 */
[----:B------:R-:W-:Y:S01]  /*1eb0*/  SEL R13, R9, R0, !P1 ;  /* 0x00000000090d7207 */ /* 0x000fe20004800000 */
[----:B------:R-:W-:-:S05]  /*1ec0*/  @!P0 IMAD.MOV R10, RZ, RZ, -R10 ;  /* 0x000000ffff0a8224 */ /* 0x000fca00078e0a0a */
[----:B------:R-:W0:Y:S02]  /*1ed0*/  FLO.U32 R13, R13 ;  /* 0x0000000d000d7300 */ /* 0x000e2400000e0000 */
[C---:B0-----:R-:W-:Y:S02]  /*1ee0*/  IADD3 R15, PT, PT, -R13.reuse, 0x1f, RZ ;  /* 0x0000001f0d0f7810 */ /* 0x041fe40007ffe1ff */
[----:B------:R-:W-:-:S03]  /*1ef0*/  IADD3 R8, PT, PT, -R13, 0x3f, RZ ;  /* 0x0000003f0d087810 */ /* 0x000fc60007ffe1ff */
[----:B------:R-:W-:-:S05]  /*1f00*/  @P1 IMAD.MOV R8, RZ, RZ, R15 ;  /* 0x000000ffff081224 */ /* 0x000fca00078e020f */
[----:B------:R-:W-:-:S13]  /*1f10*/  ISETP.NE.AND P1, PT, R8, RZ, PT ;  /* 0x000000ff0800720c */ /* 0x000fda0003f25270 */
[----:B------:R-:W-:Y:S05]  /*1f20*/  @!P1 BRA `(.L_x_24) ;  /* 0x0000000000289947 */ /* 0x000fea0003800000 */
[--C-:B------:R-:W-:Y:S02]  /*1f30*/  SHF.R.U64 R12, R10, 0x1, R11.reuse ;  /* 0x000000010a0c7819 */ /* 0x100fe4000000120b */
[C---:B------:R-:W-:Y:S02]  /*1f40*/  LOP3.LUT R10, R8.reuse, 0x3f, RZ, 0xc0, !PT ;  /* 0x0000003f080a7812 */ /* 0x040fe400078ec0ff */
[----:B------:R-:W-:Y:S02]  /*1f50*/  SHF.R.U32.HI R18, RZ, 0x1, R11 ;  /* 0x00000001ff127819 */ /* 0x000fe4000001160b */
[----:B------:R-:W-:Y:S02]  /*1f60*/  LOP3.LUT R11, R8, 0x3f, RZ, 0xc, !PT ;  /* 0x0000003f080b7812 */ /* 0x000fe400078e0cff */
[CC--:B------:R-:W-:Y:S02]  /*1f70*/  SHF.L.U64.HI R13, R9.reuse, R10.reuse, R0 ;  /* 0x0000000a090d7219 */ /* 0x0c0fe40000010200 */
[----:B------:R-:W-:-:S02]  /*1f80*/  SHF.L.U32 R10, R9, R10, RZ ;  /* 0x0000000a090a7219 */ /* 0x000fc400000006ff */
[-CC-:B------:R-:W-:Y:S02]  /*1f90*/  SHF.R.U64 R9, R12, R11.reuse, R18.reuse ;  /* 0x0000000b0c097219 */ /* 0x180fe40000001212 */
[----:B------:R-:W-:Y:S02]  /*1fa0*/  SHF.R.U32.HI R0, RZ, R11, R18 ;  /* 0x0000000bff007219 */ /* 0x000fe40000011612 */
[----:B------:R-:W-:Y:S02]  /*1fb0*/  LOP3.LUT R9, R10, R9, RZ, 0xfc, !PT ;  /* 0x000000090a097212 */ /* 0x000fe400078efcff */
[----:B------:R-:W-:-:S07]  /*1fc0*/  LOP3.LUT R0, R13, R0, RZ, 0xfc, !PT ;  /* 0x000000000d007212 */ /* 0x000fce00078efcff */
.L_x_24:
[----:B------:R-:W-:Y:S05]  /*1fd0*/  BSYNC.RECONVERGENT B2 ;  /* 0x0000000000027941 */ /* 0x000fea0003800200 */
.L_x_23:
[----:B------:R-:W-:-:S04]  /*1fe0*/  IMAD.WIDE.U32 R12, R9, 0x2168c235, RZ ;  /* 0x2168c235090c7825 */ /* 0x000fc800078e00ff */
[----:B------:R-:W-:Y:S01]  /*1ff0*/  IMAD.MOV.U32 R10, RZ, RZ, R13 ;  /* 0x000000ffff0a7224 */ /* 0x000fe200078e000d */
[----:B------:R-:W-:Y:S01]  /*2000*/  IADD3 RZ, P1, PT, R12, R12, RZ ;  /* 0x0000000c0cff7210 */ /* 0x000fe20007f3e0ff */
[----:B------:R-:W-:Y:S02]  /*2010*/  IMAD.MOV.U32 R11, RZ, RZ, RZ ;  /* 0x000000ffff0b7224 */ /* 0x000fe400078e00ff */
[----:B------:R-:W-:Y:S02]  /*2020*/  IMAD R13, R0, -0x36f0255e, RZ ;  /* 0xc90fdaa2000d7824 */ /* 0x000fe400078e02ff */
[----:B------:R-:W-:-:S04]  /*2030*/  IMAD.WIDE.U32 R10, R9, -0x36f0255e, R10 ;  /* 0xc90fdaa2090a7825 */ /* 0x000fc800078e000a */
[----:B------:R-:W-:-:S04]  /*2040*/  IMAD.HI.U32 R9, R0, -0x36f0255e, RZ ;  /* 0xc90fdaa200097827 */ /* 0x000fc800078e00ff */
[----:B------:R-:W-:-:S04]  /*2050*/  IMAD.WIDE.U32 R10, P2, R0, 0x2168c235, R10 ;  /* 0x2168c235000a7825 */ /* 0x000fc8000784000a */
[----:B------:R-:W-:Y:S01]  /*2060*/  IMAD.X R0, RZ, RZ, R9, P2 ;  /* 0x000000ffff007224 */ /* 0x000fe200010e0609 */
[----:B------:R-:W-:Y:S02]  /*2070*/  IADD3 R9, P2, PT, R13, R11, RZ ;  /* 0x0000000b0d097210 */ /* 0x000fe40007f5e0ff */
[----:B------:R-:W-:Y:S02]  /*2080*/  IADD3.X RZ, P1, PT, R10, R10, RZ, P1, !PT ;  /* 0x0000000a0aff7210 */ /* 0x000fe40000f3e4ff */
[C---:B------:R-:W-:Y:S01]  /*2090*/  ISETP.GT.U32.AND P3, PT, R9.reuse, RZ, PT ;  /* 0x000000ff0900720c */ /* 0x040fe20003f64070 */
[----:B------:R-:W-:Y:S01]  /*20a0*/  IMAD.X R0, RZ, RZ, R0, P2 ;  /* 0x000000ffff007224 */ /* 0x000fe200010e0600 */
[----:B------:R-:W-:-:S04]  /*20b0*/  IADD3.X R10, P2, PT, R9, R9, RZ, P1, !PT ;  /* 0x00000009090a7210 */ /* 0x000fc80000f5e4ff */
[C---:B------:R-:W-:Y:S01]  /*20c0*/  ISETP.GT.AND.EX P1, PT, R0.reuse, RZ, PT, P3 ;  /* 0x000000ff0000720c */ /* 0x040fe20003f24330 */
[----:B------:R-:W-:-:S03]  /*20d0*/  IMAD.X R11, R0, 0x1, R0, P2 ;  /* 0x00000001000b7824 */ /* 0x000fc600010e0600 */
[----:B------:R-:W-:Y:S02]  /*20e0*/  SEL R9, R10, R9, P1 ;  /* 0x000000090a097207 */ /* 0x000fe40000800000 */
[----:B------:R-:W-:Y:S02]  /*20f0*/  SEL R10, R11, R0, P1 ;  /* 0x000000000b0a7207 */ /* 0x000fe40000800000 */
[----:B------:R-:W-:Y:S02]  /*2100*/  IADD3 R9, P2, PT, R9, 0x1, RZ ;  /* 0x0000000109097810 */ /* 0x000fe40007f5e0ff */
[----:B------:R-:W-:Y:S02]  /*2110*/  SEL R11, RZ, 0xffffffff, !P1 ;  /* 0xffffffffff0b7807 */ /* 0x000fe40004800000 */
[----:B------:R-:W-:Y:S01]  /*2120*/  LOP3.LUT P1, R0, R19, 0x80000000, RZ, 0xc0, !PT ;  /* 0x8000000013007812 */ /* 0x000fe2000782c0ff */
[----:B------:R-:W-:Y:S02]  /*2130*/  IMAD.X R10, RZ, RZ, R10, P2 ;  /* 0x000000ffff0a7224 */ /* 0x000fe400010e060a */
[----:B------:R-:W-:Y:S01]  /*2140*/  IMAD.IADD R11, R11, 0x1, -R8 ;  /* 0x000000010b0b7824 */ /* 0x000fe200078e0a08 */
[----:B------:R-:W-:-:S02]  /*2150*/  @!P0 LOP3.LUT R0, R0, 0x80000000, RZ, 0x3c, !PT ;  /* 0x8000000000008812 */ /* 0x000fc400078e3cff */
[----:B------:R-:W-:-:S04]  /*2160*/  SHF.R.U64 R9, R9, 0xa, R10 ;  /* 0x0000000a09097819 */ /* 0x000fc8000000120a */
[----:B------:R-:W-:-:S04]  /*2170*/  IADD3 R9, P2, PT, R9, 0x1, RZ ;  /* 0x0000000109097810 */ /* 0x000fc80007f5e0ff */
[----:B------:R-:W-:-:S04]  /*2180*/  LEA.HI.X R10, R10, RZ, RZ, 0x16, P2 ;  /* 0x000000ff0a0a7211 */ /* 0x000fc800010fb4ff */
[--C-:B------:R-:W-:Y:S02]  /*2190*/  SHF.R.U64 R8, R9, 0x1, R10.reuse ;  /* 0x0000000109087819 */ /* 0x100fe4000000120a */
[----:B------:R-:W-:Y:S01]  /*21a0*/  SHF.R.U32.HI R9, RZ, 0x1e, R5 ;  /* 0x0000001eff097819 */ /* 0x000fe20000011605 */
[----:B------:R-:W-:Y:S01]  /*21b0*/  IMAD.SHL.U32 R5, R11, 0x100000, RZ ;  /* 0x001000000b057824 */ /* 0x000fe200078e00ff */
[----:B------:R-:W-:Y:S02]  /*21c0*/  SHF.R.U32.HI R10, RZ, 0x1, R10 ;  /* 0x00000001ff0a7819 */ /* 0x000fe4000001160a */
[----:B------:R-:W-:Y:S02]  /*21d0*/  IADD3 R8, P2, P3, RZ, RZ, R8 ;  /* 0x000000ffff087210 */ /* 0x000fe40007b5e008 */
[----:B------:R-:W-:Y:S02]  /*21e0*/  LEA.HI R4, R4, R9, RZ, 0x1 ;  /* 0x0000000904047211 */ /* 0x000fe400078f08ff */
[----:B------:R-:W-:-:S03]  /*21f0*/  IADD3.X R5, PT, PT, R5, 0x3fe00000, R10, P2, P3 ;  /* 0x3fe0000005057810 */ /* 0x000fc600017e640a */
[----:B------:R-:W-:Y:S01]  /*2200*/  @P1 IMAD.MOV R4, RZ, RZ, -R4 ;  /* 0x000000ffff041224 */ /* 0x000fe200078e0a04 */
[----:B------:R-:W-:-:S07]  /*2210*/  LOP3.LUT R9, R5, R0, RZ, 0xfc, !PT ;  /* 0x0000000005097212 */ /* 0x000fce00078efcff */
.L_x_18:
[----:B------:R-:W-:Y:S02]  /*2220*/  IMAD.MOV.U32 R17, RZ, RZ, 0x0 ;  /* 0x00000000ff117424 */ /* 0x000fe400078e00ff */
[----:B------:R-:W-:Y:S02]  /*2230*/  IMAD.MOV.U32 R0, RZ, RZ, R4 ;  /* 0x000000ffff007224 */ /* 0x000fe400078e0004 */
[----:B------:R-:W-:Y:S05]  /*2240*/  RET.REL.NODEC R16 `(_Z16integrate_kernelddiPd) ;  /* 0xffffffdc106c7950 */ /* 0x000fea0003c3ffff */
.L_x_25:
[----:B------:R-:W-:-:S00]  /*2250*/  BRA `(.L_x_25) ;  /* 0xfffffffc00fc7947 */ /* 0x000fc0000383ffff */
[----:B------:R-:W-:-:S00]  /*2260*/  NOP ;  /* 0x0000000000007918 */ /* 0x000fc00000000000 */
        /* <DEDUP_REMOVED lines=9> */
.L_x_27:


//--------------------- .nv.global.init           --------------------------
	.section	.nv.global.init,"aw",@progbits
	.align	16
.nv.global.init:
	.type		__cudart_sin_cos_coeffs,@object
	.size		__cudart_sin_cos_coeffs,(__cudart_i2opi_d - __cudart_sin_cos_coeffs)
__cudart_sin_cos_coeffs:
        /*0000*/ 	.byte	0x46, 0xd2, 0xb0, 0x2c, 0xf1, 0xe5, 0x5a, 0xbe, 0x92, 0xe3, 0xac, 0x69, 0xe3, 0x1d, 0xc7, 0x3e
        /*0010*/ 	.byte	0xa1, 0x62, 0xdb, 0x19, 0xa0, 0x01, 0x2a, 0xbf, 0x18, 0x08, 0x11, 0x11, 0x11, 0x11, 0x81, 0x3f
        /*0020*/ 	.byte	0x54, 0x55, 0x55, 0x55, 0x55, 0x55, 0xc5, 0xbf, 0x00, 0x00, 0x00, 0x00, 0x00, 0x00, 0x00, 0x00
        /*0030*/ 	.byte	0x00, 0x00, 0x00, 0x00, 0x00, 0x00, 0x00, 0x00, 0x64, 0x81, 0xfd, 0x20, 0x83, 0xff, 0xa8, 0xbd
        /*0040*/ 	.byte	0x28, 0x85, 0xef, 0xc1, 0xa7, 0xee, 0x21, 0x3e, 0xd9, 0xe6, 0x06, 0x8e, 0x4f, 0x7e, 0x92, 0xbe
        /*0050*/ 	.byte	0xe9, 0xbc, 0xdd, 0x19, 0xa0, 0x01, 0xfa, 0x3e, 0x47, 0x5d, 0xc1, 0x16, 0x6c, 0xc1, 0x56, 0xbf
        /*0060*/ 	.byte	0x51, 0x55, 0x55, 0x55, 0x55, 0x55, 0xa5, 0x3f, 0x00, 0x00, 0x00, 0x00, 0x00, 0x00, 0xe0, 0xbf
        /*0070*/ 	.byte	0x00, 0x00, 0x00, 0x00, 0x00, 0x00, 0xf0, 0x3f, 0x00, 0x00, 0x00, 0x00, 0x00, 0x00, 0x00, 0x00
	.type		__cudart_i2opi_d,@object
	.size		__cudart_i2opi_d,(.L_0 - __cudart_i2opi_d)
__cudart_i2opi_d:
        /* <DEDUP_REMOVED lines=9> */
.L_0:


//--------------------- .nv.shared.reserved.0     --------------------------
	.section	.nv.shared.reserved.0,"aw",@nobits
	.weak		__nv_reservedSMEM_offset_0_alias
	.size		__nv_reservedSMEM_offset_0_alias, 0, 64
	.other		__nv_reservedSMEM_offset_0_alias,@"STO_CUDA_RESERVED_SHARED STV_DEFAULT"
__nv_reservedSMEM_offset_0_alias:
	.zero		0
	.zero		64


//--------------------- .nv.constant0._Z16integrate_kernelddiPd --------------------------
	.section	.nv.constant0._Z16integrate_kernelddiPd,"a",@progbits
	.sectionflags	@""
	.align	4
.nv.constant0._Z16integrate_kernelddiPd:
	.zero		928


//--------------------- SYMBOLS --------------------------

	.type		.nv.reservedSmem.offset0,@object
	.size		.nv.reservedSmem.offset0,0x4
